def gluon_tcgen05(
    a_ptr,
    b_ptr,
    c_ptr,
    M,
    N,
    K,
    stride_am,
    stride_bk,
    stride_cm,
    BLOCK_M: gl.constexpr,
    BLOCK_N: gl.constexpr,
    BLOCK_K: gl.constexpr,
    DTYPE: gl.constexpr,
    A_LAYOUT: gl.constexpr,
    B_LAYOUT: gl.constexpr,
    C_LAYOUT: gl.constexpr,
    B_SHAPE: gl.constexpr,
    TMEM_LAYOUT: gl.constexpr,
    TMEM_REG: gl.constexpr,
    TRANS_B: gl.constexpr,
    NUM_BUFFERS: gl.constexpr,
):
    a_desc = tma.make_tensor_descriptor(
        a_ptr, [M, K], [stride_am, 1], [BLOCK_M, BLOCK_K], A_LAYOUT
    )
    b_desc = tma.make_tensor_descriptor(
        b_ptr,
        [N, K] if TRANS_B else [K, N],
        [stride_bk, 1],
        B_SHAPE,
        B_LAYOUT,
    )
    c_desc = tma.make_tensor_descriptor(
        c_ptr, [M, N], [stride_cm, 1], [BLOCK_M, BLOCK_N], C_LAYOUT
    )

    a_bufs = gl.allocate_shared_memory(
        DTYPE, [NUM_BUFFERS, BLOCK_M, BLOCK_K], A_LAYOUT
    )
    b_bufs = gl.allocate_shared_memory(DTYPE, [NUM_BUFFERS] + B_SHAPE, B_LAYOUT)

    pid_m = gl.program_id(0)
    pid_n = gl.program_id(1)
    off_m = pid_m * BLOCK_M
    off_n = pid_n * BLOCK_N

    tma_bars = gl.allocate_shared_memory(
        gl.int64, [NUM_BUFFERS, 1], mbarrier.MBarrierLayout()
    )
    mma_bars = gl.allocate_shared_memory(
        gl.int64, [NUM_BUFFERS, 1], mbarrier.MBarrierLayout()
    )
    for i in gl.static_range(NUM_BUFFERS):
        mbarrier.init(tma_bars.index(i), count=1)
        mbarrier.init(mma_bars.index(i), count=1)

    acc_tmem = allocate_tensor_memory(gl.float32, [BLOCK_M, BLOCK_N], TMEM_LAYOUT)
    idx = 0
    phase = 0
    use_acc = False
    for k in range(0, K, BLOCK_K):
        a = a_bufs.index(idx)
        b = b_bufs.index(idx)
        tma_bar = tma_bars.index(idx)
        mma_bar = mma_bars.index(idx)
        mbarrier.expect(
            tma_bar, a_desc.block_type.nbytes + b_desc.block_type.nbytes
        )
        tma.async_copy_global_to_shared(a_desc, [off_m, k], tma_bar, a)
        tma.async_copy_global_to_shared(
            b_desc, [off_n, k] if TRANS_B else [k, off_n], tma_bar, b
        )
        mbarrier.wait(tma_bar, phase=phase)

        if TRANS_B:
            b = b.permute((1, 0))
        tcgen05_mma(a, b, acc_tmem, use_acc=use_acc)
        tcgen05_commit(mma_bar)
        mbarrier.wait(mma_bar, phase=phase)
        use_acc = True

        idx += 1
        if idx == NUM_BUFFERS:
            idx = 0
            phase ^= 1

    for i in gl.static_range(NUM_BUFFERS):
        mbarrier.invalidate(tma_bars.index(i))
        mbarrier.invalidate(mma_bars.index(i))

    acc = acc_tmem.load(TMEM_REG)
    c_smem = gl.allocate_shared_memory(DTYPE, [BLOCK_M, BLOCK_N], C_LAYOUT)
    c_smem.store(acc.to(DTYPE))
    fence_async_shared()
    tma.async_copy_shared_to_global(c_desc, [off_m, off_n], c_smem)
    tma.store_wait(pendings=0)

# config = {"BLOCK_K": 32, "BLOCK_M": 128, "BLOCK_N": 256, "arch": "sm_100", "dtype": "fp16", "num_buffers": 4, "num_warps": 4, "trans_b": 0}
# arch = sm_100


// ===== COMPILED SASS (sm_100a) =====

	.target	sm_100a

	.elftype	@"ET_EXEC"


//--------------------- .note.nv.tkinfo           --------------------------
	.section	.note.nv.tkinfo,"",@"SHT_NOTE"
	.sectionflags	@"SHF_NOTE_NV_TKINFO"
	.tkinfo
        /*0018*/ 	.word	0x00000081
        /*0030*/ 	.string	""
        /*0030*/ 	.string	"ptxas-blackwell"
        /*0030*/ 	.string	"Cuda compilation tools, release 12.9, V12.9.86"
        /*0030*/ 	.string	"Build cuda_12.9.r12.9/compiler.36037853_0"
        /*0030*/ 	.string	"-v  -suppress-debug-info  -lineinfo  -arch sm_100a "



//--------------------- .note.nv.cuver            --------------------------
	.section	.note.nv.cuver,"",@"SHT_NOTE"
	.sectionflags	@"SHF_NOTE_NV_CUVER"
        /*0018*/ 	.short	0x0001
        /*001a*/ 	.short	0x0064
        /*001c*/ 	.short	0x0001
        /*001e*/ 	.short	0x0000
        /*0020*/ 	.short	0x0001
        /*0022*/ 	.short	0x0000


//--------------------- .nv.info                  --------------------------
	.section	.nv.info,"",@"SHT_CUDA_INFO"
	.align	4


	//----- nvinfo : EIATTR_REGCOUNT
	.align		4
        /*0000*/ 	.byte	0x04, 0x2f
        /*0002*/ 	.short	(.L_4 - .L_3)
	.align		4
.L_3:
        /*0004*/ 	.word	index@(gluon_tcgen05)
        /*0008*/ 	.word	0x000000aa


	//----- nvinfo : EIATTR_FRAME_SIZE
	.align		4
.L_4:
        /*000c*/ 	.byte	0x04, 0x11
        /*000e*/ 	.short	(.L_6 - .L_5)
	.align		4
.L_5:
        /*0010*/ 	.word	index@($__internal_2_$__cuda_sm10x_tcgen05_guardrail_trap_unallocated_columns_being_dealloced)
        /*0014*/ 	.word	0x00000000


	//----- nvinfo : EIATTR_FRAME_SIZE
	.align		4
.L_6:
        /*0018*/ 	.byte	0x04, 0x11
        /*001a*/ 	.short	(.L_8 - .L_7)
	.align		4
.L_7:
        /*001c*/ 	.word	index@($__internal_1_$__cuda_sm10x_tcgen05_guardrail_trap_phase_invalid_during_alloc)
        /*0020*/ 	.word	0x00000000


	//----- nvinfo : EIATTR_FRAME_SIZE
	.align		4
.L_8:
        /*0024*/ 	.byte	0x04, 0x11
        /*0026*/ 	.short	(.L_10 - .L_9)
	.align		4
.L_9:
        /*0028*/ 	.word	index@($__internal_0_$__cuda_sm10x_tcgen05_guardrail_trap_col_being_dealloced_not_returned_by_alloc)
        /*002c*/ 	.word	0x00000000


	//----- nvinfo : EIATTR_FRAME_SIZE
	.align		4
.L_10:
        /*0030*/ 	.byte	0x04, 0x11
        /*0032*/ 	.short	(.L_12 - .L_11)
	.align		4
.L_11:
        /*0034*/ 	.word	index@(gluon_tcgen05)
        /*0038*/ 	.word	0x00000000


	//----- nvinfo : EIATTR_MIN_STACK_SIZE
	.align		4
.L_12:
        /*003c*/ 	.byte	0x04, 0x12
        /*003e*/ 	.short	(.L_14 - .L_13)
	.align		4
.L_13:
        /*0040*/ 	.word	index@(gluon_tcgen05)
        /*0044*/ 	.word	0x00000000
.L_14:


//--------------------- .nv.info.gluon_tcgen05    --------------------------
	.section	.nv.info.gluon_tcgen05,"",@"SHT_CUDA_INFO"
	.sectionflags	@""
	.align	4


	//----- nvinfo : EIATTR_CUDA_API_VERSION
	.align		4
        /*0000*/ 	.byte	0x04, 0x37
        /*0002*/ 	.short	(.L_16 - .L_15)
.L_15:
        /*0004*/ 	.word	0x00000081


	//----- nvinfo : EIATTR_KPARAM_INFO
	.align		4
.L_16:
        /*0008*/ 	.byte	0x04, 0x17
        /*000a*/ 	.short	(.L_18 - .L_17)
.L_17:
        /*000c*/ 	.word	0x00000000
        /*0010*/ 	.short	0x000a
        /*0012*/ 	.short	0x0048
        /*0014*/ 	.byte	0x00, 0xf4, 0x21, 0x00


	//----- nvinfo : EIATTR_KPARAM_INFO
	.align		4
.L_18:
        /*0018*/ 	.byte	0x04, 0x17
        /*001a*/ 	.short	(.L_20 - .L_19)
.L_19:
        /*001c*/ 	.word	0x00000000
        /*0020*/ 	.short	0x0009
        /*0022*/ 	.short	0x0040
        /*0024*/ 	.byte	0x00, 0xf4, 0x21, 0x00


	//----- nvinfo : EIATTR_KPARAM_INFO
	.align		4
.L_20:
        /*0028*/ 	.byte	0x04, 0x17
        /*002a*/ 	.short	(.L_22 - .L_21)
.L_21:
        /*002c*/ 	.word	0x00000000
        /*0030*/ 	.short	0x0008
        /*0032*/ 	.short	0x0038
        /*0034*/ 	.byte	0x00, 0xf0, 0x21, 0x00


	//----- nvinfo : EIATTR_KPARAM_INFO
	.align		4
.L_22:
        /*0038*/ 	.byte	0x04, 0x17
        /*003a*/ 	.short	(.L_24 - .L_23)
.L_23:
        /*003c*/ 	.word	0x00000000
        /*0040*/ 	.short	0x0007
        /*0042*/ 	.short	0x0030
        /*0044*/ 	.byte	0x00, 0xf0, 0x21, 0x00


	//----- nvinfo : EIATTR_KPARAM_INFO
	.align		4
.L_24:
        /*0048*/ 	.byte	0x04, 0x17
        /*004a*/ 	.short	(.L_26 - .L_25)
.L_25:
        /*004c*/ 	.word	0x00000000
        /*0050*/ 	.short	0x0006
        /*0052*/ 	.short	0x0028
        /*0054*/ 	.byte	0x00, 0xf0, 0x21, 0x00


	//----- nvinfo : EIATTR_KPARAM_INFO
	.align		4
.L_26:
        /*0058*/ 	.byte	0x04, 0x17
        /*005a*/ 	.short	(.L_28 - .L_27)
.L_27:
        /*005c*/ 	.word	0x00000000
        /*0060*/ 	.short	0x0005
        /*0062*/ 	.short	0x0020
        /*0064*/ 	.byte	0x00, 0xf0, 0x11, 0x00


	//----- nvinfo : EIATTR_KPARAM_INFO
	.align		4
.L_28:
        /*0068*/ 	.byte	0x04, 0x17
        /*006a*/ 	.short	(.L_30 - .L_29)
.L_29:
        /*006c*/ 	.word	0x00000000
        /*0070*/ 	.short	0x0004
        /*0072*/ 	.short	0x001c
        /*0074*/ 	.byte	0x00, 0xf0, 0x11, 0x00


	//----- nvinfo : EIATTR_KPARAM_INFO
	.align		4
.L_30:
        /*0078*/ 	.byte	0x04, 0x17
        /*007a*/ 	.short	(.L_32 - .L_31)
.L_31:
        /*007c*/ 	.word	0x00000000
        /*0080*/ 	.short	0x0003
        /*0082*/ 	.short	0x0018
        /*0084*/ 	.byte	0x00, 0xf0, 0x11, 0x00


	//----- nvinfo : EIATTR_KPARAM_INFO
	.align		4
.L_32:
        /*0088*/ 	.byte	0x04, 0x17
        /*008a*/ 	.short	(.L_34 - .L_33)
.L_33:
        /*008c*/ 	.word	0x00000000
        /*0090*/ 	.short	0x0002
        /*0092*/ 	.short	0x0010
        /*0094*/ 	.byte	0x00, 0xf4, 0x21, 0x00


	//----- nvinfo : EIATTR_KPARAM_INFO
	.align		4
.L_34:
        /*0098*/ 	.byte	0x04, 0x17
        /*009a*/ 	.short	(.L_36 - .L_35)
.L_35:
        /*009c*/ 	.word	0x00000000
        /*00a0*/ 	.short	0x0001
        /*00a2*/ 	.short	0x0008
        /*00a4*/ 	.byte	0x00, 0xf4, 0x21, 0x00


	//----- nvinfo : EIATTR_KPARAM_INFO
	.align		4
.L_36:
        /*00a8*/ 	.byte	0x04, 0x17
        /*00aa*/ 	.short	(.L_38 - .L_37)
.L_37:
        /*00ac*/ 	.word	0x00000000
        /*00b0*/ 	.short	0x0000
        /*00b2*/ 	.short	0x0000
        /*00b4*/ 	.byte	0x00, 0xf4, 0x21, 0x00


	//----- nvinfo : EIATTR_AT_ENTRY_FRAGMENTS
	.align		4
.L_38:
        /*00b8*/ 	.byte	0x04, 0x4f
        /*00ba*/ 	.short	(.L_40 - .L_39)


	//   ....[0]....
.L_39:
        /*00bc*/ 	.word	0x00000004


	//----- nvinfo : EIATTR_RESERVED_SMEM_USED
	.align		4
.L_40:
        /*00c0*/ 	.byte	0x01, 0x41
	.zero		2


	//----- nvinfo : EIATTR_SPARSE_MMA_MASK
	.align		4
        /*00c4*/ 	.byte	0x03, 0x50
        /*00c6*/ 	.short	0x0000


	//----- nvinfo : EIATTR_TCGEN05_1CTA_USED
	.align		4
        /*00c8*/ 	.byte	0x01, 0x51
	.zero		2


	//----- nvinfo : EIATTR_MAXREG_COUNT
	.align		4
        /*00cc*/ 	.byte	0x03, 0x1b
        /*00ce*/ 	.short	0x00ff


	//----- nvinfo : EIATTR_NUM_BARRIERS
	.align		4
        /*00d0*/ 	.byte	0x02, 0x4c
        /*00d2*/ 	.byte	0x01
	.zero		1


	//----- nvinfo : EIATTR_INT_WARP_WIDE_INSTR_OFFSETS
	.align		4
        /*00d4*/ 	.byte	0x04, 0x31
        /*00d6*/ 	.short	(.L_42 - .L_41)


	//   ....[0]....
.L_41:
        /*00d8*/ 	.word	0x00001720


	//   ....[1]....
        /*00dc*/ 	.word	0x00001740


	//   ....[2]....
        /*00e0*/ 	.word	0x000017c0


	//   ....[3]....
        /*00e4*/ 	.word	0x00001bd0


	//   ....[4]....
        /*00e8*/ 	.word	0x00001e40


	//   ....[5]....
        /*00ec*/ 	.word	0x00001e50


	//   ....[6]....
        /*00f0*/ 	.word	0x00001fe0


	//   ....[7]....
        /*00f4*/ 	.word	0x00002250


	//   ....[8]....
        /*00f8*/ 	.word	0x00002260


	//   ....[9]....
        /*00fc*/ 	.word	0x00003230


	//   ....[10]....
        /*0100*/ 	.word	0x00003280


	//----- nvinfo : EIATTR_COOP_GROUP_MASK_REGIDS
	.align		4
.L_42:
        /*0104*/ 	.byte	0x04, 0x29
        /*0106*/ 	.short	(.L_44 - .L_43)


	//   ....[0]....
.L_43:
        /*0108*/ 	.word	0xffffffff


	//   ....[1]....
        /*010c*/ 	.word	0xffffffff


	//   ....[2]....
        /*0110*/ 	.word	0xffffffff


	//   ....[3]....
        /*0114*/ 	.word	0xffffffff


	//   ....[4]....
        /*0118*/ 	.word	0xffffffff


	//   ....[5]....
        /*011c*/ 	.word	0xffffffff


	//   ....[6]....
        /*0120*/ 	.word	0xffffffff


	//   ....[7]....
        /*0124*/ 	.word	0xffffffff


	//   ....[8]....
        /*0128*/ 	.word	0xffffffff


	//   ....[9]....
        /*012c*/ 	.word	0xffffffff


	//----- nvinfo : EIATTR_COOP_GROUP_INSTR_OFFSETS
	.align		4
.L_44:
        /*0130*/ 	.byte	0x04, 0x28
        /*0132*/ 	.short	(.L_46 - .L_45)


	//   ....[0]....
.L_45:
        /*0134*/ 	.word	0x00000050


	//   ....[1]....
        /*0138*/ 	.word	0x00000310


	//   ....[2]....
        /*013c*/ 	.word	0x00000500


	//   ....[3]....
        /*0140*/ 	.word	0x000009c0


	//   ....[4]....
        /*0144*/ 	.word	0x00000b00


	//   ....[5]....
        /*0148*/ 	.word	0x00000fb0


	//   ....[6]....
        /*014c*/ 	.word	0x000010f0


	//   ....[7]....
        /*0150*/ 	.word	0x000015e0


	//   ....[8]....
        /*0154*/ 	.word	0x000030c0


	//   ....[9]....
        /*0158*/ 	.word	0x00003330


	//----- nvinfo : EIATTR_VRC_CTA_INIT_COUNT
	.align		4
.L_46:
        /*015c*/ 	.byte	0x02, 0x4a
        /*015e*/ 	.byte	0x80
	.zero		1


	//----- nvinfo : EIATTR_MBARRIER_INSTR_OFFSETS
	.align		4
        /*0160*/ 	.byte	0x04, 0x39
        /*0162*/ 	.short	(.L_48 - .L_47)


	//   ....[0]....
.L_47:
        /*0164*/ 	.word	0x000017e0
        /*0168*/ 	.word	0x000000ff
        /*016c*/ 	.word	0x00018000
        /*0170*/ 	.short	0x0100
        /*0172*/ 	.byte	0x0c
	.zero		1


	//   ....[1]....
        /*0174*/ 	.word	0x000017f0
        /*0178*/ 	.word	0x000000ff
        /*017c*/ 	.word	0x00018020
        /*0180*/ 	.short	0x0100
        /*0182*/ 	.byte	0x0c
	.zero		1


	//   ....[2]....
        /*0184*/ 	.word	0x000018a0
        /*0188*/ 	.word	0x000000ff
        /*018c*/ 	.word	0x00018008
        /*0190*/ 	.short	0x0100
        /*0192*/ 	.byte	0x0c
	.zero		1


	//   ....[3]....
        /*0194*/ 	.word	0x000018b0
        /*0198*/ 	.word	0x000000ff
        /*019c*/ 	.word	0x00018028
        /*01a0*/ 	.short	0x0100
        /*01a2*/ 	.byte	0x0c
	.zero		1


	//   ....[4]....
        /*01a4*/ 	.word	0x00001990
        /*01a8*/ 	.word	0x000000ff
        /*01ac*/ 	.word	0x00018010
        /*01b0*/ 	.short	0x0100
        /*01b2*/ 	.byte	0x0c
	.zero		1


	//   ....[5]....
        /*01b4*/ 	.word	0x000019a0
        /*01b8*/ 	.word	0x000000ff
        /*01bc*/ 	.word	0x00018030
        /*01c0*/ 	.short	0x0100
        /*01c2*/ 	.byte	0x0c
	.zero		1


	//   ....[6]....
        /*01c4*/ 	.word	0x00001ab0
        /*01c8*/ 	.word	0x000000ff
        /*01cc*/ 	.word	0x00018018
        /*01d0*/ 	.short	0x0100
        /*01d2*/ 	.byte	0x0c
	.zero		1


	//   ....[7]....
        /*01d4*/ 	.word	0x00001ac0
        /*01d8*/ 	.word	0x000000ff
        /*01dc*/ 	.word	0x00018038
        /*01e0*/ 	.short	0x0100
        /*01e2*/ 	.byte	0x0c
	.zero		1


	//   ....[8]....
        /*01e4*/ 	.word	0x00001c70
        /*01e8*/ 	.word	0x000000ff
        /*01ec*/ 	.word	0x00018000
        /*01f0*/ 	.short	0x010a
        /*01f2*/ 	.byte	0x0c
	.zero		1


	//   ....[9]....
        /*01f4*/ 	.word	0x00001ea0
        /*01f8*/ 	.word	0x000000ff
        /*01fc*/ 	.word	0x00018020
        /*0200*/ 	.short	0x010a
        /*0202*/ 	.byte	0x0c
	.zero		1


	//   ....[10]....
        /*0204*/ 	.word	0x000020a0
        /*0208*/ 	.word	0x000000ff
        /*020c*/ 	.word	0x00018000
        /*0210*/ 	.short	0x010a
        /*0212*/ 	.byte	0x12
	.zero		1


	//   ....[11]....
        /*0214*/ 	.word	0x000022a0
        /*0218*/ 	.word	0x000000ff
        /*021c*/ 	.word	0x00018020
        /*0220*/ 	.short	0x010a
        /*0222*/ 	.byte	0x12
	.zero		1


	//   ....[12]....
        /*0224*/ 	.word	0x00002370
        /*0228*/ 	.word	0x000000ff
        /*022c*/ 	.word	0x00018000
        /*0230*/ 	.short	0x0108
        /*0232*/ 	.byte	0x0c
	.zero		1


	//   ....[13]....
        /*0234*/ 	.word	0x00002380
        /*0238*/ 	.word	0x000000ff
        /*023c*/ 	.word	0x00018020
        /*0240*/ 	.short	0x0108
        /*0242*/ 	.byte	0x0c
	.zero		1


	//   ....[14]....
        /*0244*/ 	.word	0x000023d0
        /*0248*/ 	.word	0x000000ff
        /*024c*/ 	.word	0x00018008
        /*0250*/ 	.short	0x0108
        /*0252*/ 	.byte	0x0c
	.zero		1


	//   ....[15]....
        /*0254*/ 	.word	0x000023e0
        /*0258*/ 	.word	0x000000ff
        /*025c*/ 	.word	0x00018028
        /*0260*/ 	.short	0x0108
        /*0262*/ 	.byte	0x0c
	.zero		1


	//   ....[16]....
        /*0264*/ 	.word	0x00002430
        /*0268*/ 	.word	0x000000ff
        /*026c*/ 	.word	0x00018010
        /*0270*/ 	.short	0x0108
        /*0272*/ 	.byte	0x0c
	.zero		1


	//   ....[17]....
        /*0274*/ 	.word	0x00002440
        /*0278*/ 	.word	0x000000ff
        /*027c*/ 	.word	0x00018030
        /*0280*/ 	.short	0x0108
        /*0282*/ 	.byte	0x0c
	.zero		1


	//   ....[18]....
        /*0284*/ 	.word	0x00002490
        /*0288*/ 	.word	0x000000ff
        /*028c*/ 	.word	0x00018018
        /*0290*/ 	.short	0x0108
        /*0292*/ 	.byte	0x0c
	.zero		1


	//   ....[19]....
        /*0294*/ 	.word	0x000024a0
        /*0298*/ 	.word	0x000000ff
        /*029c*/ 	.word	0x00018038
        /*02a0*/ 	.short	0x0108
        /*02a2*/ 	.byte	0x0c
	.zero		1


	//   ....[20]....
        /*02a4*/ 	.word	0x00003350
        /*02a8*/ 	.word	0x000000ff
        /*02ac*/ 	.word	0x00018000
        /*02b0*/ 	.short	0x010a
        /*02b2*/ 	.byte	0x0c
	.zero		1


	//   ....[21]....
        /*02b4*/ 	.word	0x00003380
        /*02b8*/ 	.word	0x000000ff
        /*02bc*/ 	.word	0x00018020
        /*02c0*/ 	.short	0x010a
        /*02c2*/ 	.byte	0x0c
	.zero		1


	//   ....[22]....
        /*02c4*/ 	.word	0x000033b0
        /*02c8*/ 	.word	0x000000ff
        /*02cc*/ 	.word	0x00018000
        /*02d0*/ 	.short	0x010a
        /*02d2*/ 	.byte	0x12
	.zero		1


	//   ....[23]....
        /*02d4*/ 	.word	0x000033e0
        /*02d8*/ 	.word	0x000000ff
        /*02dc*/ 	.word	0x00018020
        /*02e0*/ 	.short	0x010a
        /*02e2*/ 	.byte	0x12
	.zero		1


	//----- nvinfo : EIATTR_NUM_MBARRIERS
	.align		4
.L_48:
        /*02e4*/ 	.byte	0x03, 0x38
        /*02e6*/ 	.short	0x0008


	//----- nvinfo : EIATTR_EXIT_INSTR_OFFSETS
	.align		4
        /*02e8*/ 	.byte	0x04, 0x1c
        /*02ea*/ 	.short	(.L_50 - .L_49)


	//   ....[0]....
.L_49:
        /*02ec*/ 	.word	0x00003340


	//----- nvinfo : EIATTR_REQNTID
	.align		4
.L_50:
        /*02f0*/ 	.byte	0x04, 0x10
        /*02f2*/ 	.short	(.L_52 - .L_51)
.L_51:
        /*02f4*/ 	.word	0x00000080
        /*02f8*/ 	.word	0x00000001
        /*02fc*/ 	.word	0x00000001


	//----- nvinfo : EIATTR_CRS_STACK_SIZE
	.align		4
.L_52:
        /*0300*/ 	.byte	0x04, 0x1e
        /*0302*/ 	.short	(.L_54 - .L_53)
.L_53:
        /*0304*/ 	.word	0x00000000


	//----- nvinfo : EIATTR_CBANK_PARAM_SIZE
	.align		4
.L_54:
        /*0308*/ 	.byte	0x03, 0x19
        /*030a*/ 	.short	0x0050


	//----- nvinfo : EIATTR_PARAM_CBANK
	.align		4
        /*030c*/ 	.byte	0x04, 0x0a
        /*030e*/ 	.short	(.L_56 - .L_55)
	.align		4
.L_55:
        /*0310*/ 	.word	index@(.nv.constant0.gluon_tcgen05)
        /*0314*/ 	.short	0x0380
        /*0316*/ 	.short	0x0050


	//----- nvinfo : EIATTR_SW_WAR
	.align		4
.L_56:
        /*0318*/ 	.byte	0x04, 0x36
        /*031a*/ 	.short	(.L_58 - .L_57)
.L_57:
        /*031c*/ 	.word	0x00000008
.L_58:


//--------------------- .nv.compat                --------------------------
	.section	.nv.compat,"",@"SHT_CUDA_COMPAT_INFO"
	.align	4
        /*0000*/ 	.byte	0x02, 0x02, 0x02, 0x00, 0x02, 0x05, 0x05, 0x00, 0x02, 0x03, 0x03, 0x00, 0x02, 0x06, 0x01, 0x00


//--------------------- .nv.callgraph             --------------------------
	.section	.nv.callgraph,"",@"SHT_CUDA_CALLGRAPH"
	.align	4
	.sectionentsize	8
	.align		4
        /*0000*/ 	.word	0x00000000
	.align		4
        /*0004*/ 	.word	0xffffffff
	.align		4
        /*0008*/ 	.word	0x00000000
	.align		4
        /*000c*/ 	.word	0xfffffffe
	.align		4
        /*0010*/ 	.word	0x00000000
	.align		4
        /*0014*/ 	.word	0xfffffffd
	.align		4
        /*0018*/ 	.word	0x00000000
	.align		4
        /*001c*/ 	.word	0xfffffffc


//--------------------- .text.gluon_tcgen05       --------------------------
	.section	.text.gluon_tcgen05,"ax",@progbits
	.align	128
        .global         gluon_tcgen05
        .type           gluon_tcgen05,@function
        .size           gluon_tcgen05,(.L_x_85 - gluon_tcgen05)
        .other          gluon_tcgen05,@"STO_CUDA_ENTRY STV_DEFAULT"
gluon_tcgen05:
.text.gluon_tcgen05:
[----:B------:R-:W1:Y:S01]  /*0000*/  LDC R1, c[0x0][0x37c] ;  /* 0x0000df00ff017b82 */ /* 0x000e620000000800 */
[----:B------:R-:W2:Y:S02]  /*0010*/  S2R R0, SR_TID.X ;  /* 0x0000000000007919 */ /* 0x000ea40000002100 */
[----:B--2---:R-:W-:-:S13]  /*0020*/  ISETP.GE.U32.AND P1, PT, R0, 0x20, PT ;  /* 0x000000200000780c */ /* 0x004fda0003f26070 */
[----:B------:R-:W-:Y:S05]  /*0030*/  @P1 BRA `(.L_x_0) ;  /* 0x0000000000b81947 */ /* 0x000fea0003800000 */
[----:B------:R-:W2:Y:S01]  /*0040*/  S2UR UR6, SR_CgaCtaId ;  /* 0x00000000000679c3 */ /* 0x000ea20000008800 */
[----:B------:R-:W-:Y:S01]  /*0050*/  NOP ;  /* 0x0000000000007918 */ /* 0x000fe20000000000 */
[----:B------:R-:W-:Y:S02]  /*0060*/  UMOV UR4, 0x40 ;  /* 0x0000004000047882 */ /* 0x000fe40000000000 */
[----:B--2---:R-:W-:-:S09]  /*0070*/  ULEA UR4, UR6, UR4, 0x18 ;  /* 0x0000000406047291 */ /* 0x004fd2000f8ec0ff */
[----:B------:R-:W2:Y:S01]  /*0080*/  LDS.U8 R2, [UR4] ;  /* 0x00000004ff027984 */ /* 0x000ea20008000000 */
[----:B------:R-:W-:Y:S02]  /*0090*/  UMOV UR4, 0x400 ;  /* 0x0000040000047882 */ /* 0x000fe40000000000 */
[----:B------:R-:W-:Y:S01]  /*00a0*/  ULEA UR4, UR6, UR4, 0x18 ;  /* 0x0000000406047291 */ /* 0x000fe2000f8ec0ff */
[----:B--2---:R-:W-:-:S13]  /*00b0*/  ISETP.NE.AND P0, PT, R2, RZ, PT ;  /* 0x000000ff0200720c */ /* 0x004fda0003f05270 */
[----:B------:R-:W-:Y:S05]  /*00c0*/  @P0 BRA `(.L_x_1) ;  /* 0x00000000007c0947 */ /* 0x000fea0003800000 */
[----:B------:R-:W-:-:S13]  /*00d0*/  ELECT P0, URZ, PT ;  /* 0x0000000000ff782f */ /* 0x000fda0003800000 */
[----:B------:R-:W-:Y:S05]  /*00e0*/  @!P0 BRA `(.L_x_2) ;  /* 0x0000000000848947 */ /* 0x000fea0003800000 */
[----:B------:R-:W-:Y:S01]  /*00f0*/  UMOV UR5, 0x8 ;  /* 0x0000000800057882 */ /* 0x000fe20000000000 */
[----:B------:R-:W-:Y:S02]  /*0100*/  IMAD.MOV.U32 R5, RZ, RZ, 0x1 ;  /* 0x00000001ff057424 */ /* 0x000fe400078e00ff */
[----:B------:R-:W-:Y:S02]  /*0110*/  IMAD.MOV.U32 R3, RZ, RZ, 0xff ;  /* 0x000000ffff037424 */ /* 0x000fe400078e00ff */
[----:B------:R-:W-:Y:S04]  /*0120*/  DEPBAR.LE SB2, 0x36 ;  /* 0x0000ad800000791a */ /* 0x000fe80000000000 */
[----:B------:R-:W2:Y:S02]  /*0130*/  UTCATOMSWS.FIND_AND_SET.ALIGN UP0, UR5, UR5 ;  /* 0x00000005000575e3 */ /* 0x000ea40008000800 */
[----:B--2---:R-:W-:-:S04]  /*0140*/  PLOP3.LUT P0, PT, PT, PT, UP0, 0x80, 0x8 ;  /* 0x000000000008781c */ /* 0x004fc80003f0f008 */
[----:B------:R-:W-:-:S04]  /*0150*/  SEL R2, RZ, 0xffffffff, !P0 ;  /* 0xffffffffff027807 */ /* 0x000fc80004000000 */
[----:B------:R-:W-:Y:S01]  /*0160*/  ISETP.NE.AND P0, PT, R2, RZ, PT ;  /* 0x000000ff0200720c */ /* 0x000fe20003f05270 */
[----:B------:R-:W-:-:S12]  /*0170*/  IMAD.U32 R2, RZ, RZ, UR5 ;  /* 0x00000005ff027e24 */ /* 0x000fd8000f8e00ff */
[----:B------:R-:W-:Y:S05]  /*0180*/  @P0 BRA `(.L_x_3) ;  /* 0x0000000000240947 */ /* 0x000fea0003800000 */
.L_x_4:
[----:B------:R-:W-:Y:S05]  /*0190*/  NANOSLEEP 0x64 ;  /* 0x000000640000795d */ /* 0x000fea0003800000 */
[----:B------:R-:W-:-:S05]  /*01a0*/  UMOV UR5, 0x8 ;  /* 0x0000000800057882 */ /* 0x000fca0000000000 */
[----:B------:R-:W-:Y:S04]  /*01b0*/  DEPBAR.LE SB2, 0x36 ;  /* 0x0000ad800000791a */ /* 0x000fe80000000000 */
[----:B------:R-:W2:Y:S02]  /*01c0*/  UTCATOMSWS.FIND_AND_SET.ALIGN UP0, UR5, UR5 ;  /* 0x00000005000575e3 */ /* 0x000ea40008000800 */
[----:B--2---:R-:W-:-:S04]  /*01d0*/  PLOP3.LUT P0, PT, PT, PT, UP0, 0x80, 0x8 ;  /* 0x000000000008781c */ /* 0x004fc80003f0f008 */
[----:B------:R-:W-:-:S04]  /*01e0*/  SEL R2, RZ, 0xffffffff, !P0 ;  /* 0xffffffffff027807 */ /* 0x000fc80004000000 */
[----:B------:R-:W-:Y:S01]  /*01f0*/  ISETP.NE.AND P0, PT, R2, RZ, PT ;  /* 0x000000ff0200720c */ /* 0x000fe20003f05270 */
[----:B------:R-:W-:-:S12]  /*0200*/  IMAD.U32 R2, RZ, RZ, UR5 ;  /* 0x00000005ff027e24 */ /* 0x000fd8000f8e00ff */
[----:B------:R-:W-:Y:S05]  /*0210*/  @!P0 BRA `(.L_x_4) ;  /* 0xfffffffc00dc8947 */ /* 0x000fea000383ffff */
.L_x_3:
[C---:B------:R-:W-:Y:S01]  /*0220*/  VIADD R4, R2.reuse, 0x10 ;  /* 0x0000001002047836 */ /* 0x040fe20000000000 */
[----:B------:R-:W-:Y:S01]  /*0230*/  UMOV UR5, 0x50 ;  /* 0x0000005000057882 */ /* 0x000fe20000000000 */
[----:B------:R-:W-:Y:S01]  /*0240*/  SHF.L.U32 R3, R3, R2, RZ ;  /* 0x0000000203037219 */ /* 0x000fe200000006ff */
[----:B------:R-:W-:Y:S01]  /*0250*/  ULEA UR5, UR6, UR5, 0x18 ;  /* 0x0000000506057291 */ /* 0x000fe2000f8ec0ff */
[----:B------:R-:W-:Y:S01]  /*0260*/  IMAD.SHL.U32 R2, R2, 0x20, RZ ;  /* 0x0000002002027824 */ /* 0x000fe200078e00ff */
[----:B------:R-:W-:-:S04]  /*0270*/  SHF.L.U32 R4, R5, R4, RZ ;  /* 0x0000000405047219 */ /* 0x000fc800000006ff */
[----:B------:R-:W-:-:S05]  /*0280*/  LOP3.LUT R3, R4, R3, RZ, 0xfc, !PT ;  /* 0x0000000304037212 */ /* 0x000fca00078efcff */
[----:B------:R2:W-:Y:S04]  /*0290*/  ATOMS.OR RZ, [UR5], R3 ;  /* 0x00000003ffff798c */ /* 0x0005e8000b000005 */
[----:B------:R2:W-:Y:S01]  /*02a0*/  STS [UR4], R2 ;  /* 0x00000002ff007988 */ /* 0x0005e20008000804 */
[----:B------:R-:W-:Y:S05]  /*02b0*/  BRA `(.L_x_2) ;  /* 0x0000000000107947 */ /* 0x000fea0003800000 */
.L_x_1:
[----:B------:R-:W-:Y:S01]  /*02c0*/  IMAD.MOV.U32 R3, RZ, RZ, -0x1 ;  /* 0xffffffffff037424 */ /* 0x000fe200078e00ff */
[----:B------:R-:W-:-:S04]  /*02d0*/  MOV R2, 0x300 ;  /* 0x0000030000027802 */ /* 0x000fc80000000f00 */
[----:B------:R2:W-:Y:S03]  /*02e0*/  STS [UR4], R3 ;  /* 0x00000003ff007988 */ /* 0x0005e60008000804 */
[----:B-12---:R-:W-:Y:S05]  /*02f0*/  CALL.REL.NOINC `($__internal_1_$__cuda_sm10x_tcgen05_guardrail_trap_phase_invalid_during_alloc) ;  /* 0x0000003000507944 */ /* 0x006fea0003c00000 */
.L_x_2:
[----:B------:R-:W-:Y:S05]  /*0300*/  WARPSYNC.ALL ;  /* 0x0000000000007948 */ /* 0x000fea0003800000 */
[----:B------:R-:W-:Y:S01]  /*0310*/  NOP ;  /* 0x0000000000007918 */ /* 0x000fe20000000000 */
.L_x_0:
[----:B------:R-:W3:Y:S08]  /*0320*/  S2UR UR4, SR_CgaCtaId ;  /* 0x00000000000479c3 */ /* 0x000ef00000008800 */
[----:B------:R-:W-:Y:S01]  /*0330*/  BAR.SYNC.DEFER_BLOCKING 0x0 ;  /* 0x0000000000007b1d */ /* 0x000fe20000010000 */
[----:B------:R-:W-:-:S05]  /*0340*/  LOP3.LUT R10, R0, 0x7f, RZ, 0xc0, !PT ;  /* 0x0000007f000a7812 */ /* 0x000fca00078ec0ff */
[----:B------:R-:W-:Y:S02]  /*0350*/  UMOV UR12, 0x400 ;  /* 0x00000400000c7882 */ /* 0x000fe40000000000 */
[----:B------:R-:W4:Y:S08]  /*0360*/  LDC R4, c[0x0][0x398] ;  /* 0x0000e600ff047b82 */ /* 0x000f300000000800 */
[----:B------:R-:W5:Y:S01]  /*0370*/  LDC R13, c[0x0][0x3a0] ;  /* 0x0000e800ff0d7b82 */ /* 0x000f620000000800 */
[----:B---3--:R-:W-:-:S07]  /*0380*/  ULEA UR12, UR4, UR12, 0x18 ;  /* 0x0000000c040c7291 */ /* 0x008fce000f8ec0ff */
[----:B------:R-:W3:Y:S02]  /*0390*/  S2UR UR16, SR_CTAID.Y ;  /* 0x00000000001079c3 */ /* 0x000ee40000002600 */
[----:B--2---:R-:W2:Y:S06]  /*03a0*/  LDS R3, [UR12] ;  /* 0x0000000cff037984 */ /* 0x004eac0008000800 */
[----:B------:R-:W-:Y:S06]  /*03b0*/  BAR.SYNC.DEFER_BLOCKING 0x0 ;  /* 0x0000000000007b1d */ /* 0x000fec0000010000 */
[----:B------:R-:W-:Y:S05]  /*03c0*/  @P1 BRA `(.L_x_5) ;  /* 0x0000000000181947 */ /* 0x000fea0003800000 */
[----:B------:R-:W-:Y:S01]  /*03d0*/  ELECT P0, URZ, PT ;  /* 0x0000000000ff782f */ /* 0x000fe20003800000 */
[----:B------:R-:W-:Y:S01]  /*03e0*/  IMAD.MOV.U32 R2, RZ, RZ, 0x1 ;  /* 0x00000001ff027424 */ /* 0x000fe200078e00ff */
[----:B------:R-:W-:Y:S01]  /*03f0*/  UMOV UR5, 0x40 ;  /* 0x0000004000057882 */ /* 0x000fe20000000000 */
[----:B------:R-:W-:Y:S01]  /*0400*/  UVIRTCOUNT.DEALLOC.SMPOOL 0x80 ;  /* 0x000000800000784c */ /* 0x000fe20000000000 */
[----:B------:R-:W-:-:S09]  /*0410*/  ULEA UR5, UR4, UR5, 0x18 ;  /* 0x0000000504057291 */ /* 0x000fd2000f8ec0ff */
[----:B------:R5:W-:Y:S03]  /*0420*/  @P0 STS.U8 [UR5], R2 ;  /* 0x00000002ff000988 */ /* 0x000be60008000005 */
.L_x_5:
[----:B------:R-:W5:Y:S01]  /*0430*/  S2UR UR4, SR_CTAID.Z ;  /* 0x00000000000479c3 */ /* 0x000f620000002700 */
[----:B------:R-:W4:Y:S01]  /*0440*/  LDCU UR5, c[0x0][0x370] ;  /* 0x00006e00ff0577ac */ /* 0x000f220008000800 */
[----:B------:R-:W-:Y:S01]  /*0450*/  ISETP.GE.U32.AND P0, PT, R10, 0x20, PT ;  /* 0x000000200a00780c */ /* 0x000fe20003f06070 */
[----:B----4-:R-:W-:Y:S01]  /*0460*/  VIADD R4, R4, 0xffffffff ;  /* 0xffffffff04047836 */ /* 0x010fe20000000000 */
[C---:B------:R-:W-:Y:S01]  /*0470*/  ISETP.NE.U32.AND P2, PT, R10.reuse, RZ, PT ;  /* 0x000000ff0a00720c */ /* 0x040fe20003f45070 */
[----:B------:R-:W5:Y:S01]  /*0480*/  LDCU UR6, c[0x0][0x374] ;  /* 0x00006e80ff0677ac */ /* 0x000f620008000800 */
[----:B------:R-:W-:Y:S01]  /*0490*/  LEA R11, R10, UR12, 0x2 ;  /* 0x0000000c0a0b7c11 */ /* 0x000fe2000f8e10ff */
[----:B-----5:R-:W-:Y:S01]  /*04a0*/  VIADD R12, R13, 0xffffffff ;  /* 0xffffffff0d0c7836 */ /* 0x020fe20000000000 */
[----:B------:R-:W4:Y:S01]  /*04b0*/  S2UR UR7, SR_CTAID.X ;  /* 0x00000000000779c3 */ /* 0x000f220000002500 */
[----:B------:R-:W5:Y:S01]  /*04c0*/  LDCU.64 UR14, c[0x0][0x3c0] ;  /* 0x00007800ff0e77ac */ /* 0x000f620008000a00 */
[----:B--2---:R-:W-:Y:S01]  /*04d0*/  R2UR UR24, R3 ;  /* 0x00000000031872ca */ /* 0x004fe200000e0000 */
[----:B------:R-:W-:Y:S04]  /*04e0*/  BSSY.RECONVERGENT B0, `(.L_x_6) ;  /* 0x0000011000007945 */ /* 0x000fe80003800200 */
[----:B------:R2:W-:Y:S01]  /*04f0*/  @!P0 STS [R11], RZ ;  /* 0x000000ff0b008388 */ /* 0x0005e20000000800 */
[----:B------:R-:W-:-:S03]  /*0500*/  NOP ;  /* 0x0000000000007918 */ /* 0x000fc60000000000 */
[----:B------:R2:W-:Y:S01]  /*0510*/  @!P2 STS [UR12+0x24], R4 ;  /* 0x00002404ff00a988 */ /* 0x0005e2000800080c */
[----:B---3--:R-:W-:-:S03]  /*0520*/  UIMAD UR4, UR4, UR6, UR16 ;  /* 0x00000006040472a4 */ /* 0x008fc6000f8e0210 */
[----:B------:R2:W-:Y:S01]  /*0530*/  @!P2 STS [UR12+0x20], R12 ;  /* 0x0000200cff00a988 */ /* 0x0005e2000800080c */
[----:B----4-:R-:W-:-:S04]  /*0540*/  UIMAD UR4, UR4, UR5, UR7 ;  /* 0x00000005040472a4 */ /* 0x010fc8000f8e0207 */
[----:B------:R-:W-:-:S04]  /*0550*/  UIMAD UR4, UR4, 0x180, URZ ;  /* 0x00000180040478a4 */ /* 0x000fc8000f8e02ff */
[----:B-----5:R-:W-:-:S04]  /*0560*/  UIADD3 UR20, UP0, UPT, UR4, UR14, URZ ;  /* 0x0000000e04147290 */ /* 0x020fc8000ff1e0ff */
[----:B------:R-:W-:Y:S01]  /*0570*/  ULEA.HI.X.SX32 UR21, UR4, UR15, 0x1, UP0 ;  /* 0x0000000f04157291 */ /* 0x000fe200080f0eff */
[----:B--2---:R-:W-:Y:S11]  /*0580*/  @P2 BRA `(.L_x_7) ;  /* 0x0000000000182947 */ /* 0x004ff60003800000 */
[----:B------:R-:W2:Y:S01]  /*0590*/  LDS R2, [UR12+0x8] ;  /* 0x0000080cff027984 */ /* 0x000ea20008000800 */
[----:B------:R-:W3:Y:S01]  /*05a0*/  LDC.64 R6, c[0x0][0x380] ;  /* 0x0000e000ff067b82 */ /* 0x000ee20000000a00 */
[----:B------:R-:W-:Y:S02]  /*05b0*/  IMAD.MOV.U32 R3, RZ, RZ, 0x70 ;  /* 0x00000070ff037424 */ /* 0x000fe400078e00ff */
[----:B---3--:R3:W-:Y:S03]  /*05c0*/  STS.64 [UR12], R6 ;  /* 0x00000006ff007988 */ /* 0x0087e60008000a0c */
[----:B--2---:R-:W-:-:S05]  /*05d0*/  LOP3.LUT R2, R2, 0x10, R3, 0xd8, !PT ;  /* 0x0000001002027812 */ /* 0x004fca00078ed803 */
[----:B------:R3:W-:Y:S02]  /*05e0*/  STS [UR12+0x8], R2 ;  /* 0x00000802ff007988 */ /* 0x0007e4000800080c */
.L_x_7:
[----:B------:R-:W-:Y:S05]  /*05f0*/  BSYNC.RECONVERGENT B0 ;  /* 0x0000000000007941 */ /* 0x000fea0003800200 */
.L_x_6:
[----:B------:R-:W-:Y:S04]  /*0600*/  BSSY.RECONVERGENT B0, `(.L_x_8) ;  /* 0x000000a000007945 */ /* 0x000fe80003800200 */
[----:B------:R-:W-:Y:S05]  /*0610*/  @P2 BRA `(.L_x_9) ;  /* 0x0000000000202947 */ /* 0x000fea0003800000 */
[----:B---3--:R-:W2:Y:S01]  /*0620*/  LDS R2, [UR12+0x34] ;  /* 0x0000340cff027984 */ /* 0x008ea20008000800 */
[----:B------:R-:W-:Y:S02]  /*0630*/  IMAD.MOV.U32 R3, RZ, RZ, 0x1f000000 ;  /* 0x1f000000ff037424 */ /* 0x000fe400078e00ff */
[----:B------:R-:W-:Y:S01]  /*0640*/  @!P2 IMAD.MOV.U32 R5, RZ, RZ, 0x7f ;  /* 0x0000007fff05a424 */ /* 0x000fe200078e00ff */
[----:B------:R-:W3:Y:S02]  /*0650*/  @!P2 LDS R6, [UR12+0x38] ;  /* 0x0000380cff06a984 */ /* 0x000ee40008000800 */
[----:B--2---:R-:W-:Y:S02]  /*0660*/  LOP3.LUT R2, R2, 0xff000000, R3, 0xb8, !PT ;  /* 0xff00000002027812 */ /* 0x004fe400078eb803 */
[----:B---3--:R-:W-:-:S03]  /*0670*/  @!P2 LOP3.LUT R3, R6, 0xff, R5, 0xb8, !PT ;  /* 0x000000ff0603a812 */ /* 0x008fc600078eb805 */
[----:B------:R2:W-:Y:S04]  /*0680*/  STS [UR12+0x34], R2 ;  /* 0x00003402ff007988 */ /* 0x0005e8000800080c */
[----:B------:R2:W-:Y:S02]  /*0690*/  @!P2 STS [UR12+0x38], R3 ;  /* 0x00003803ff00a988 */ /* 0x0005e4000800080c */
.L_x_9:
[----:B------:R-:W-:Y:S05]  /*06a0*/  BSYNC.RECONVERGENT B0 ;  /* 0x0000000000007941 */ /* 0x000fea0003800200 */
.L_x_8:
[----:B------:R-:W-:Y:S04]  /*06b0*/  BSSY.RECONVERGENT B0, `(.L_x_10) ;  /* 0x000000e000007945 */ /* 0x000fe80003800200 */
[----:B------:R-:W-:Y:S05]  /*06c0*/  @P2 BRA `(.L_x_11) ;  /* 0x0000000000302947 */ /* 0x000fea0003800000 */
[----:B--2---:R-:W2:Y:S01]  /*06d0*/  LDS R3, [UR12+0x34] ;  /* 0x0000340cff037984 */ /* 0x004ea20008000800 */
[----:B------:R-:W4:Y:S03]  /*06e0*/  LDC.64 R8, c[0x0][0x3a8] ;  /* 0x0000ea00ff087b82 */ /* 0x000f260000000a00 */
[----:B---3--:R-:W3:Y:S01]  /*06f0*/  LDS R2, [UR12+0x1c] ;  /* 0x00001c0cff027984 */ /* 0x008ee20008000800 */
[C---:B----4-:R-:W-:Y:S01]  /*0700*/  SHF.L.U64.HI R6, R8.reuse, 0x1, R9 ;  /* 0x0000000108067819 */ /* 0x050fe20000010209 */
[----:B------:R-:W-:-:S03]  /*0710*/  IMAD.SHL.U32 R5, R8, 0x2, RZ ;  /* 0x0000000208057824 */ /* 0x000fc600078e00ff */
[--C-:B------:R-:W-:Y:S02]  /*0720*/  SHF.R.U32.HI R7, RZ, 0x4, R6.reuse ;  /* 0x00000004ff077819 */ /* 0x100fe40000011606 */
[----:B------:R-:W-:-:S05]  /*0730*/  SHF.R.U64 R5, R5, 0x4, R6 ;  /* 0x0000000405057819 */ /* 0x000fca0000001206 */
[----:B------:R4:W-:Y:S01]  /*0740*/  STS [UR12+0xc], R5 ;  /* 0x00000c05ff007988 */ /* 0x0009e2000800080c */
[----:B--2---:R-:W-:Y:S02]  /*0750*/  LOP3.LUT R3, R3, 0x7, RZ, 0xb8, !PT ;  /* 0x0000000703037812 */ /* 0x004fe400078eb8ff */
[----:B---3--:R-:W-:-:S03]  /*0760*/  LOP3.LUT R2, R2, 0xf, R7, 0xb8, !PT ;  /* 0x0000000f02027812 */ /* 0x008fc600078eb807 */
[----:B------:R4:W-:Y:S04]  /*0770*/  STS [UR12+0x34], R3 ;  /* 0x00003403ff007988 */ /* 0x0009e8000800080c */
[----:B------:R4:W-:Y:S02]  /*0780*/  STS [UR12+0x1c], R2 ;  /* 0x00001c02ff007988 */ /* 0x0009e4000800080c */
.L_x_11:
[----:B------:R-:W-:Y:S05]  /*0790*/  BSYNC.RECONVERGENT B0 ;  /* 0x0000000000007941 */ /* 0x000fea0003800200 */
.L_x_10:
[----:B------:R-:W-:Y:S04]  /*07a0*/  BSSY.RECONVERGENT B1, `(.L_x_12) ;  /* 0x000001a000017945 */ /* 0x000fe80003800200 */
[----:B------:R-:W-:Y:S04]  /*07b0*/  BSSY.RELIABLE B0, `(.L_x_13) ;  /* 0x0000015000007945 */ /* 0x000fe80003800100 */
[----:B------:R-:W-:Y:S05]  /*07c0*/  @P2 BRA `(.L_x_14) ;  /* 0x0000000000202947 */ /* 0x000fea0003800000 */
[----:B--234-:R-:W2:Y:S02]  /*07d0*/  LDS R2, [UR12+0x34] ;  /* 0x0000340cff027984 */ /* 0x01cea40008000800 */
[----:B--2---:R-:W-:-:S05]  /*07e0*/  LOP3.LUT R2, R2, 0x38, RZ, 0xb8, !PT ;  /* 0x0000003802027812 */ /* 0x004fca00078eb8ff */
[----:B------:R2:W-:Y:S01]  /*07f0*/  STS [UR12+0x34], R2 ;  /* 0x00003402ff007988 */ /* 0x0005e2000800080c */
[----:B------:R-:W-:Y:S05]  /*0800*/  @P2 BRA `(.L_x_15) ;  /* 0x0000000000202947 */ /* 0x000fea0003800000 */
[----:B--2---:R-:W2:Y:S01]  /*0810*/  LDS R2, [UR12+0x8] ;  /* 0x0000080cff027984 */ /* 0x004ea20008000800 */
[----:B------:R-:W-:-:S05]  /*0820*/  IMAD.MOV.U32 R3, RZ, RZ, 0x780 ;  /* 0x00000780ff037424 */ /* 0x000fca00078e00ff */
[----:B--2---:R-:W-:-:S05]  /*0830*/  LOP3.LUT R2, R2, 0x300, R3, 0xd8, !PT ;  /* 0x0000030002027812 */ /* 0x004fca00078ed803 */
[----:B------:R5:W-:Y:S02]  /*0840*/  STS [UR12+0x8], R2 ;  /* 0x00000802ff007988 */ /* 0x000be4000800080c */
.L_x_14:
[----:B------:R-:W-:Y:S05]  /*0850*/  @P2 BRA `(.L_x_16) ;  /* 0x0000000000282947 */ /* 0x000fea0003800000 */
[----:B--2345:R-:W2:Y:S02]  /*0860*/  LDS R2, [UR12+0x8] ;  /* 0x0000080cff027984 */ /* 0x03cea40008000800 */
[----:B--2---:R-:W-:-:S05]  /*0870*/  LOP3.LUT R2, R2, 0x1800, RZ, 0xb8, !PT ;  /* 0x0000180002027812 */ /* 0x004fca00078eb8ff */
[----:B------:R3:W-:Y:S02]  /*0880*/  STS [UR12+0x8], R2 ;  /* 0x00000802ff007988 */ /* 0x0007e4000800080c */
.L_x_15:
[----:B------:R-:W-:Y:S05]  /*0890*/  @P2 BREAK.RELIABLE B0 ;  /* 0x0000000000002942 */ /* 0x000fea0003800100 */
[----:B------:R-:W-:Y:S05]  /*08a0*/  @P2 BRA `(.L_x_17) ;  /* 0x0000000000242947 */ /* 0x000fea0003800000 */
[----:B------:R-:W4:Y:S01]  /*08b0*/  LDS R3, [UR12+0x8] ;  /* 0x0000080cff037984 */ /* 0x000f220008000800 */
[----:B--23--:R-:W-:-:S05]  /*08c0*/  IMAD.MOV.U32 R2, RZ, RZ, 0x6000 ;  /* 0x00006000ff027424 */ /* 0x00cfca00078e00ff */
[----:B----4-:R-:W-:-:S04]  /*08d0*/  LOP3.LUT R2, R3, 0x4000, R2, 0xd8, !PT ;  /* 0x0000400003027812 */ /* 0x010fc800078ed802 */
[----:B------:R-:W-:-:S05]  /*08e0*/  LOP3.LUT R2, R2, 0x400000, RZ, 0xb8, !PT ;  /* 0x0040000002027812 */ /* 0x000fca00078eb8ff */
[----:B------:R2:W-:Y:S02]  /*08f0*/  STS [UR12+0x8], R2 ;  /* 0x00000802ff007988 */ /* 0x0005e4000800080c */
.L_x_16:
[----:B------:R-:W-:Y:S05]  /*0900*/  BSYNC.RELIABLE B0 ;  /* 0x0000000000007941 */ /* 0x000fea0003800100 */
.L_x_13:
[----:B--2345:R-:W2:Y:S02]  /*0910*/  @!P2 LDS R2, [UR12+0x8] ;  /* 0x0000080cff02a984 */ /* 0x03cea40008000800 */
[----:B--2---:R-:W-:-:S05]  /*0920*/  @!P2 LOP3.LUT R2, R2, 0x8000, RZ, 0xb8, !PT ;  /* 0x000080000202a812 */ /* 0x004fca00078eb8ff */
[----:B------:R4:W-:Y:S02]  /*0930*/  @!P2 STS [UR12+0x8], R2 ;  /* 0x00000802ff00a988 */ /* 0x0009e4000800080c */
.L_x_17:
[----:B------:R-:W-:Y:S05]  /*0940*/  BSYNC.RECONVERGENT B1 ;  /* 0x0000000000017941 */ /* 0x000fea0003800200 */
.L_x_12:
[----:B------:R-:W-:Y:S05]  /*0950*/  WARPSYNC.ALL ;  /* 0x0000000000007948 */ /* 0x000fea0003800000 */
[----:B------:R-:W-:Y:S01]  /*0960*/  NOP ;  /* 0x0000000000007918 */ /* 0x000fe20000000000 */
[----:B------:R-:W5:Y:S02]  /*0970*/  LDC R5, c[0x0][0x39c] ;  /* 0x0000e700ff057b82 */ /* 0x000f640000000800 */
[----:B-----5:R-:W-:Y:S01]  /*0980*/  VIADD R5, R5, 0xffffffff ;  /* 0xffffffff05057836 */ /* 0x020fe20000000000 */
[----:B------:R-:W-:Y:S06]  /*0990*/  @P0 BRA `(.L_x_18) ;  /* 0x0000000000300947 */ /* 0x000fec0003800000 */
[----:B--234-:R-:W2:Y:S01]  /*09a0*/  S2R R2, SR_LANEID ;  /* 0x0000000000027919 */ /* 0x01cea20000000000 */
[----:B------:R-:W-:Y:S05]  /*09b0*/  WARPSYNC.ALL ;  /* 0x0000000000007948 */ /* 0x000fea0003800000 */
[----:B------:R-:W-:Y:S01]  /*09c0*/  NOP ;  /* 0x0000000000007918 */ /* 0x000fe20000000000 */
[----:B--2---:R-:W-:-:S05]  /*09d0*/  IMAD.SHL.U32 R6, R2, 0x4, RZ ;  /* 0x0000000402067824 */ /* 0x004fca00078e00ff */
[----:B------:R-:W2:Y:S01]  /*09e0*/  LDS R7, [R6+UR12] ;  /* 0x0000000c06077984 */ /* 0x000ea20008000800 */
[----:B------:R-:W-:-:S05]  /*09f0*/  IADD3 R2, P3, PT, R6, UR20, RZ ;  /* 0x0000001406027c10 */ /* 0x000fca000ff7e0ff */
[----:B------:R-:W-:-:S05]  /*0a00*/  IMAD.X R3, RZ, RZ, UR21, P3 ;  /* 0x00000015ff037e24 */ /* 0x000fca00098e06ff */
[----:B--2---:R5:W2:Y:S01]  /*0a10*/  ATOMG.E.EXCH.STRONG.GPU PT, RZ, [R2], R7 ;  /* 0x0000000702ff73a8 */ /* 0x004aa200041ee100 */
[----:B------:R-:W-:-:S04]  /*0a20*/  DEPBAR {5,4,3,2,1,0} ;  /* 0x0000003f0000791a */ /* 0x000fc80000000000 */
[----:B------:R-:W3:Y:S02]  /*0a30*/  CCTL.E.C.LDCU.IV.DEEP [UR20] ;  /* 0x0000000014007540 */ /* 0x000ee40009c08000 */
[----:B---3--:R5:W-:Y:S01]  /*0a40*/  UTMACCTL.IV [UR20] ;  /* 0x00000000140079b9 */ /* 0x008be20008000000 */
[----:B------:R-:W-:Y:S01]  /*0a50*/  NOP ;  /* 0x0000000000007918 */ /* 0x000fe20000000000 */
.L_x_18:
[----:B------:R-:W-:Y:S05]  /*0a60*/  @P0 BRA `(.L_x_19) ;  /* 0x00000000000c0947 */ /* 0x000fea0003800000 */
[----:B------:R0:W-:Y:S01]  /*0a70*/  UTMACMDFLUSH ;  /* 0x00000000000079b7 */ /* 0x0001e20000000000 */
[----:B------:R-:W-:Y:S05]  /*0a80*/  @P0 BRA `(.L_x_19) ;  /* 0x0000000000040947 */ /* 0x000fea0003800000 */
[----:B------:R-:W-:-:S04]  /*0a90*/  DEPBAR.LE SB0, 0x0 ;  /* 0x000080000000791a */ /* 0x000fc80000000000 */
.L_x_19:
[----:B------:R-:W-:Y:S05]  /*0aa0*/  WARPSYNC.ALL ;  /* 0x0000000000007948 */ /* 0x000fea0003800000 */
[----:B------:R-:W-:Y:S01]  /*0ab0*/  NOP ;  /* 0x0000000000007918 */ /* 0x000fe20000000000 */
[----:B--2---:R-:W-:Y:S06]  /*0ac0*/  BAR.SYNC.DEFER_BLOCKING 0x0 ;  /* 0x0000000000007b1d */ /* 0x004fec0000010000 */
[----:B------:R-:W-:Y:S02]  /*0ad0*/  BSSY.RECONVERGENT B1, `(.L_x_20) ;  /* 0x000000b000017945 */ /* 0x000fe40003800200 */
[----:B------:R-:W-:Y:S06]  /*0ae0*/  BAR.SYNC.DEFER_BLOCKING 0x0 ;  /* 0x0000000000007b1d */ /* 0x000fec0000010000 */
[----:B------:R2:W-:Y:S01]  /*0af0*/  @!P0 STS [R11], RZ ;  /* 0x000000ff0b008388 */ /* 0x0005e20000000800 */
[----:B------:R-:W-:Y:S01]  /*0b00*/  NOP ;  /* 0x0000000000007918 */ /* 0x000fe20000000000 */
[----:B------:R-:W-:Y:S05]  /*0b10*/  @P2 BRA `(.L_x_21) ;  /* 0x0000000000182947 */ /* 0x000fea0003800000 */
[----:B---345:R-:W3:Y:S01]  /*0b20*/  LDS R2, [UR12+0x8] ;  /* 0x0000080cff027984 */ /* 0x038ee20008000800 */
[----:B------:R-:W4:Y:S01]  /*0b30*/  LDC.64 R6, c[0x0][0x388] ;  /* 0x0000e200ff067b82 */ /* 0x000f220000000a00 */
[----:B------:R-:W-:Y:S02]  /*0b40*/  IMAD.MOV.U32 R3, RZ, RZ, 0x70 ;  /* 0x00000070ff037424 */ /* 0x000fe400078e00ff */
[----:B----4-:R4:W-:Y:S03]  /*0b50*/  STS.64 [UR12], R6 ;  /* 0x00000006ff007988 */ /* 0x0109e60008000a0c */
[----:B---3--:R-:W-:-:S05]  /*0b60*/  LOP3.LUT R2, R2, 0x10, R3, 0xd8, !PT ;  /* 0x0000001002027812 */ /* 0x008fca00078ed803 */
[----:B------:R4:W-:Y:S02]  /*0b70*/  STS [UR12+0x8], R2 ;  /* 0x00000802ff007988 */ /* 0x0009e4000800080c */
.L_x_21:
[----:B-----5:R-:W-:Y:S05]  /*0b80*/  BSYNC.RECONVERGENT B1 ;  /* 0x0000000000017941 */ /* 0x020fea0003800200 */
.L_x_20:
[----:B------:R-:W-:Y:S04]  /*0b90*/  BSSY.RECONVERGENT B1, `(.L_x_22) ;  /* 0x000000a000017945 */ /* 0x000fe80003800200 */
[----:B------:R-:W-:Y:S05]  /*0ba0*/  @P2 BRA `(.L_x_23) ;  /* 0x0000000000202947 */ /* 0x000fea0003800000 */
[----:B---34-:R-:W3:Y:S01]  /*0bb0*/  LDS R2, [UR12+0x34] ;  /* 0x0000340cff027984 */ /* 0x018ee20008000800 */
[----:B------:R-:W-:Y:S02]  /*0bc0*/  IMAD.MOV.U32 R3, RZ, RZ, 0x3f000000 ;  /* 0x3f000000ff037424 */ /* 0x000fe400078e00ff */
[----:B------:R-:W-:Y:S01]  /*0bd0*/  @!P2 IMAD.MOV.U32 R6, RZ, RZ, 0x1f ;  /* 0x0000001fff06a424 */ /* 0x000fe200078e00ff */
[----:B------:R-:W4:Y:S02]  /*0be0*/  @!P2 LDS R7, [UR12+0x38] ;  /* 0x0000380cff07a984 */ /* 0x000f240008000800 */
[----:B---3--:R-:W-:Y:S02]  /*0bf0*/  LOP3.LUT R2, R2, 0xff000000, R3, 0xb8, !PT ;  /* 0xff00000002027812 */ /* 0x008fe400078eb803 */
[----:B----4-:R-:W-:-:S03]  /*0c00*/  @!P2 LOP3.LUT R3, R7, 0xff, R6, 0xb8, !PT ;  /* 0x000000ff0703a812 */ /* 0x010fc600078eb806 */
[----:B------:R5:W-:Y:S04]  /*0c10*/  STS [UR12+0x34], R2 ;  /* 0x00003402ff007988 */ /* 0x000be8000800080c */
[----:B------:R5:W-:Y:S02]  /*0c20*/  @!P2 STS [UR12+0x38], R3 ;  /* 0x00003803ff00a988 */ /* 0x000be4000800080c */
.L_x_23:
[----:B------:R-:W-:Y:S05]  /*0c30*/  BSYNC.RECONVERGENT B1 ;  /* 0x0000000000017941 */ /* 0x000fea0003800200 */
.L_x_22:
[----:B------:R-:W-:Y:S04]  /*0c40*/  BSSY.RECONVERGENT B1, `(.L_x_24) ;  /* 0x0000004000017945 */ /* 0x000fe80003800200 */
[----:B------:R-:W-:Y:S05]  /*0c50*/  @P2 BRA `(.L_x_25) ;  /* 0x0000000000082947 */ /* 0x000fea0003800000 */
[----:B------:R2:W-:Y:S04]  /*0c60*/  STS [UR12+0x24], R12 ;  /* 0x0000240cff007988 */ /* 0x0005e8000800080c */
[----:B------:R2:W-:Y:S02]  /*0c70*/  STS [UR12+0x20], R5 ;  /* 0x00002005ff007988 */ /* 0x0005e4000800080c */
.L_x_25:
[----:B------:R-:W-:Y:S05]  /*0c80*/  BSYNC.RECONVERGENT B1 ;  /* 0x0000000000017941 */ /* 0x000fea0003800200 */
.L_x_24:
[----:B------:R-:W-:Y:S04]  /*0c90*/  BSSY.RECONVERGENT B1, `(.L_x_26) ;  /* 0x000000e000017945 */ /* 0x000fe80003800200 */
[----:B------:R-:W-:Y:S05]  /*0ca0*/  @P2 BRA `(.L_x_27) ;  /* 0x0000000000302947 */ /* 0x000fea0003800000 */
[----:B-----5:R-:W5:Y:S01]  /*0cb0*/  LDS R3, [UR12+0x34] ;  /* 0x0000340cff037984 */ /* 0x020f620008000800 */
[----:B----4-:R-:W4:Y:S03]  /*0cc0*/  LDC.64 R6, c[0x0][0x3b0] ;  /* 0x0000ec00ff067b82 */ /* 0x010f260000000a00 */
[----:B---3--:R-:W3:Y:S01]  /*0cd0*/  LDS R2, [UR12+0x1c] ;  /* 0x00001c0cff027984 */ /* 0x008ee20008000800 */
[C---:B----4-:R-:W-:Y:S01]  /*0ce0*/  SHF.L.U64.HI R7, R6.reuse, 0x1, R7 ;  /* 0x0000000106077819 */ /* 0x050fe20000010207 */
[----:B------:R-:W-:-:S03]  /*0cf0*/  IMAD.SHL.U32 R6, R6, 0x2, RZ ;  /* 0x0000000206067824 */ /* 0x000fc600078e00ff */
[--C-:B------:R-:W-:Y:S02]  /*0d00*/  SHF.R.U32.HI R9, RZ, 0x4, R7.reuse ;  /* 0x00000004ff097819 */ /* 0x100fe40000011607 */
[----:B------:R-:W-:-:S05]  /*0d10*/  SHF.R.U64 R6, R6, 0x4, R7 ;  /* 0x0000000406067819 */ /* 0x000fca0000001207 */
[----:B------:R4:W-:Y:S01]  /*0d20*/  STS [UR12+0xc], R6 ;  /* 0x00000c06ff007988 */ /* 0x0009e2000800080c */
[----:B-----5:R-:W-:Y:S02]  /*0d30*/  LOP3.LUT R3, R3, 0x7, RZ, 0xb8, !PT ;  /* 0x0000000703037812 */ /* 0x020fe400078eb8ff */
[----:B---3--:R-:W-:-:S03]  /*0d40*/  LOP3.LUT R2, R2, 0xf, R9, 0xb8, !PT ;  /* 0x0000000f02027812 */ /* 0x008fc600078eb809 */
[----:B------:R4:W-:Y:S04]  /*0d50*/  STS [UR12+0x34], R3 ;  /* 0x00003403ff007988 */ /* 0x0009e8000800080c */
[----:B------:R4:W-:Y:S02]  /*0d60*/  STS [UR12+0x1c], R2 ;  /* 0x00001c02ff007988 */ /* 0x0009e4000800080c */
.L_x_27:
[----:B------:R-:W-:Y:S05]  /*0d70*/  BSYNC.RECONVERGENT B1 ;  /* 0x0000000000017941 */ /* 0x000fea0003800200 */
.L_x_26:
[----:B------:R-:W-:Y:S04]  /*0d80*/  BSSY.RECONVERGENT B2, `(.L_x_28) ;  /* 0x000001a000027945 */ /* 0x000fe80003800200 */
[----:B------:R-:W-:Y:S04]  /*0d90*/  BSSY.RELIABLE B1, `(.L_x_29) ;  /* 0x0000015000017945 */ /* 0x000fe80003800100 */
[----:B------:R-:W-:Y:S05]  /*0da0*/  @P2 BRA `(.L_x_30) ;  /* 0x0000000000202947 */ /* 0x000fea0003800000 */
[----:B---345:R-:W3:Y:S02]  /*0db0*/  LDS R2, [UR12+0x34] ;  /* 0x0000340cff027984 */ /* 0x038ee40008000800 */
[----:B---3--:R-:W-:-:S05]  /*0dc0*/  LOP3.LUT R2, R2, 0x38, RZ, 0xb8, !PT ;  /* 0x0000003802027812 */ /* 0x008fca00078eb8ff */
[----:B------:R3:W-:Y:S01]  /*0dd0*/  STS [UR12+0x34], R2 ;  /* 0x00003402ff007988 */ /* 0x0007e2000800080c */
[----:B------:R-:W-:Y:S05]  /*0de0*/  @P2 BRA `(.L_x_31) ;  /* 0x0000000000202947 */ /* 0x000fea0003800000 */
[----:B---3--:R-:W3:Y:S01]  /*0df0*/  LDS R2, [UR12+0x8] ;  /* 0x0000080cff027984 */ /* 0x008ee20008000800 */
[----:B------:R-:W-:-:S05]  /*0e00*/  IMAD.MOV.U32 R3, RZ, RZ, 0x780 ;  /* 0x00000780ff037424 */ /* 0x000fca00078e00ff */
[----:B---3--:R-:W-:-:S05]  /*0e10*/  LOP3.LUT R2, R2, 0x300, R3, 0xd8, !PT ;  /* 0x0000030002027812 */ /* 0x008fca00078ed803 */
[----:B------:R3:W-:Y:S02]  /*0e20*/  STS [UR12+0x8], R2 ;  /* 0x00000802ff007988 */ /* 0x0007e4000800080c */
.L_x_30:
[----:B------:R-:W-:Y:S05]  /*0e30*/  @P2 BRA `(.L_x_32) ;  /* 0x0000000000282947 */ /* 0x000fea0003800000 */
[----:B---345:R-:W3:Y:S02]  /*0e40*/  LDS R2, [UR12+0x8] ;  /* 0x0000080cff027984 */ /* 0x038ee40008000800 */
[----:B---3--:R-:W-:-:S05]  /*0e50*/  LOP3.LUT R2, R2, 0x1800, RZ, 0xb8, !PT ;  /* 0x0000180002027812 */ /* 0x008fca00078eb8ff */
[----:B------:R4:W-:Y:S02]  /*0e60*/  STS [UR12+0x8], R2 ;  /* 0x00000802ff007988 */ /* 0x0009e4000800080c */
.L_x_31:
[----:B------:R-:W-:Y:S05]  /*0e70*/  @P2 BREAK.RELIABLE B1 ;  /* 0x0000000000012942 */ /* 0x000fea0003800100 */
[----:B------:R-:W-:Y:S05]  /*0e80*/  @P2 BRA `(.L_x_33) ;  /* 0x0000000000242947 */ /* 0x000fea0003800000 */
[----:B---34-:R-:W3:Y:S01]  /*0e90*/  LDS R2, [UR12+0x8] ;  /* 0x0000080cff027984 */ /* 0x018ee20008000800 */
[----:B------:R-:W-:-:S05]  /*0ea0*/  IMAD.MOV.U32 R3, RZ, RZ, 0x6000 ;  /* 0x00006000ff037424 */ /* 0x000fca00078e00ff */
[----:B---3--:R-:W-:-:S04]  /*0eb0*/  LOP3.LUT R2, R2, 0x6000, R3, 0xd8, !PT ;  /* 0x0000600002027812 */ /* 0x008fc800078ed803 */
[----:B------:R-:W-:-:S05]  /*0ec0*/  LOP3.LUT R2, R2, 0x400000, RZ, 0xb8, !PT ;  /* 0x0040000002027812 */ /* 0x000fca00078eb8ff */
[----:B------:R3:W-:Y:S02]  /*0ed0*/  STS [UR12+0x8], R2 ;  /* 0x00000802ff007988 */ /* 0x0007e4000800080c */
.L_x_32:
[----:B------:R-:W-:Y:S05]  /*0ee0*/  BSYNC.RELIABLE B1 ;  /* 0x0000000000017941 */ /* 0x000fea0003800100 */
.L_x_29:
[----:B---345:R-:W3:Y:S02]  /*0ef0*/  @!P2 LDS R2, [UR12+0x8] ;  /* 0x0000080cff02a984 */ /* 0x038ee40008000800 */
[----:B---3--:R-:W-:-:S05]  /*0f00*/  @!P2 LOP3.LUT R2, R2, 0x8000, RZ, 0xb8, !PT ;  /* 0x000080000202a812 */ /* 0x008fca00078eb8ff */
[----:B------:R5:W-:Y:S02]  /*0f10*/  @!P2 STS [UR12+0x8], R2 ;  /* 0x00000802ff00a988 */ /* 0x000be4000800080c */
.L_x_33:
[----:B------:R-:W-:Y:S05]  /*0f20*/  BSYNC.RECONVERGENT B2 ;  /* 0x0000000000027941 */ /* 0x000fea0003800200 */
.L_x_28:
[----:B------:R-:W-:Y:S05]  /*0f30*/  WARPSYNC.ALL ;  /* 0x0000000000007948 */ /* 0x000fea0003800000 */
[----:B------:R-:W-:Y:S01]  /*0f40*/  NOP ;  /* 0x0000000000007918 */ /* 0x000fe20000000000 */
[----:B------:R-:W-:-:S04]  /*0f50*/  UIADD3 UR5, UPT, UPT, UR4, 0x80, URZ ;  /* 0x0000008004057890 */ /* 0x000fc8000fffe0ff */
[----:B------:R-:W-:-:S04]  /*0f60*/  UIADD3 UR22, UP0, UPT, UR5, UR14, URZ ;  /* 0x0000000e05167290 */ /* 0x000fc8000ff1e0ff */
[----:B------:R-:W-:Y:S01]  /*0f70*/  ULEA.HI.X.SX32 UR23, UR5, UR15, 0x1, UP0 ;  /* 0x0000000f05177291 */ /* 0x000fe200080f0eff */
[----:B------:R-:W-:Y:S11]  /*0f80*/  @P0 BRA `(.L_x_34) ;  /* 0x0000000000300947 */ /* 0x000ff60003800000 */
[----:B---345:R-:W3:Y:S01]  /*0f90*/  S2R R2, SR_LANEID ;  /* 0x0000000000027919 */ /* 0x038ee20000000000 */
[----:B------:R-:W-:Y:S05]  /*0fa0*/  WARPSYNC.ALL ;  /* 0x0000000000007948 */ /* 0x000fea0003800000 */
[----:B------:R-:W-:Y:S01]  /*0fb0*/  NOP ;  /* 0x0000000000007918 */ /* 0x000fe20000000000 */
[----:B---3--:R-:W-:-:S05]  /*0fc0*/  IMAD.SHL.U32 R6, R2, 0x4, RZ ;  /* 0x0000000402067824 */ /* 0x008fca00078e00ff */
[----:B------:R-:W3:Y:S01]  /*0fd0*/  LDS R7, [R6+UR12] ;  /* 0x0000000c06077984 */ /* 0x000ee20008000800 */
[----:B------:R-:W-:-:S05]  /*0fe0*/  IADD3 R2, P3, PT, R6, UR22, RZ ;  /* 0x0000001606027c10 */ /* 0x000fca000ff7e0ff */
[----:B------:R-:W-:-:S05]  /*0ff0*/  IMAD.X R3, RZ, RZ, UR23, P3 ;  /* 0x00000017ff037e24 */ /* 0x000fca00098e06ff */
[----:B---3--:R3:W4:Y:S01]  /*1000*/  ATOMG.E.EXCH.STRONG.GPU PT, RZ, [R2], R7 ;  /* 0x0000000702ff73a8 */ /* 0x00872200041ee100 */
[----:B------:R-:W-:-:S04]  /*1010*/  DEPBAR {5,4,3,2,1,0} ;  /* 0x0000003f0000791a */ /* 0x000fc80000000000 */
[----:B------:R-:W5:Y:S02]  /*1020*/  CCTL.E.C.LDCU.IV.DEEP [UR22] ;  /* 0x0000000016007540 */ /* 0x000f640009c08000 */
[----:B-----5:R3:W-:Y:S01]  /*1030*/  UTMACCTL.IV [UR22] ;  /* 0x00000000160079b9 */ /* 0x0207e20008000000 */
[----:B------:R-:W-:Y:S01]  /*1040*/  NOP ;  /* 0x0000000000007918 */ /* 0x000fe20000000000 */
.L_x_34:
[----:B------:R-:W-:Y:S05]  /*1050*/  @P0 BRA `(.L_x_35) ;  /* 0x00000000000c0947 */ /* 0x000fea0003800000 */
[----:B------:R0:W-:Y:S01]  /*1060*/  UTMACMDFLUSH ;  /* 0x00000000000079b7 */ /* 0x0001e20000000000 */
[----:B------:R-:W-:Y:S05]  /*1070*/  @P0 BRA `(.L_x_35) ;  /* 0x0000000000040947 */ /* 0x000fea0003800000 */
[----:B------:R-:W-:-:S04]  /*1080*/  DEPBAR.LE SB0, 0x0 ;  /* 0x000080000000791a */ /* 0x000fc80000000000 */
.L_x_35:
[----:B------:R-:W-:Y:S05]  /*1090*/  WARPSYNC.ALL ;  /* 0x0000000000007948 */ /* 0x000fea0003800000 */
[----:B------:R-:W-:Y:S01]  /*10a0*/  NOP ;  /* 0x0000000000007918 */ /* 0x000fe20000000000 */
[----:B----4-:R-:W-:Y:S06]  /*10b0*/  BAR.SYNC.DEFER_BLOCKING 0x0 ;  /* 0x0000000000007b1d */ /* 0x010fec0000010000 */
[----:B------:R-:W-:Y:S02]  /*10c0*/  BSSY.RECONVERGENT B2, `(.L_x_36) ;  /* 0x000000b000027945 */ /* 0x000fe40003800200 */
[----:B------:R-:W-:Y:S06]  /*10d0*/  BAR.SYNC.DEFER_BLOCKING 0x0 ;  /* 0x0000000000007b1d */ /* 0x000fec0000010000 */
[----:B------:R4:W-:Y:S01]  /*10e0*/  @!P0 STS [R11], RZ ;  /* 0x000000ff0b008388 */ /* 0x0009e20000000800 */
[----:B------:R-:W-:Y:S01]  /*10f0*/  NOP ;  /* 0x0000000000007918 */ /* 0x000fe20000000000 */
[----:B------:R-:W-:Y:S05]  /*1100*/  @P2 BRA `(.L_x_37) ;  /* 0x0000000000182947 */ /* 0x000fea0003800000 */
[----:B---3-5:R-:W3:Y:S01]  /*1110*/  LDS R2, [UR12+0x8] ;  /* 0x0000080cff027984 */ /* 0x028ee20008000800 */
[----:B------:R-:W5:Y:S01]  /*1120*/  LDC.64 R6, c[0x0][0x390] ;  /* 0x0000e400ff067b82 */ /* 0x000f620000000a00 */
[----:B------:R-:W-:Y:S02]  /*1130*/  IMAD.MOV.U32 R3, RZ, RZ, 0x70 ;  /* 0x00000070ff037424 */ /* 0x000fe400078e00ff */
[----:B-----5:R5:W-:Y:S03]  /*1140*/  STS.64 [UR12], R6 ;  /* 0x00000006ff007988 */ /* 0x020be60008000a0c */
[----:B---3--:R-:W-:-:S05]  /*1150*/  LOP3.LUT R2, R2, 0x10, R3, 0xd8, !PT ;  /* 0x0000001002027812 */ /* 0x008fca00078ed803 */
[----:B------:R5:W-:Y:S02]  /*1160*/  STS [UR12+0x8], R2 ;  /* 0x00000802ff007988 */ /* 0x000be4000800080c */
.L_x_37:
[----:B---3--:R-:W-:Y:S05]  /*1170*/  BSYNC.RECONVERGENT B2 ;  /* 0x0000000000027941 */ /* 0x008fea0003800200 */
.L_x_36:
[----:B------:R-:W-:Y:S04]  /*1180*/  BSSY.RECONVERGENT B3, `(.L_x_38) ;  /* 0x0000011000037945 */ /* 0x000fe80003800200 */
[----:B------:R-:W-:Y:S04]  /*1190*/  BSSY.RELIABLE B2, `(.L_x_39) ;  /* 0x000000e000027945 */ /* 0x000fe80003800100 */
[----:B------:R-:W-:Y:S05]  /*11a0*/  @P2 BRA `(.L_x_40) ;  /* 0x0000000000242947 */ /* 0x000fea0003800000 */
[----:B-----5:R-:W3:Y:S01]  /*11b0*/  LDS R2, [UR12+0x34] ;  /* 0x0000340cff027984 */ /* 0x020ee20008000800 */
[----:B------:R-:W-:-:S05]  /*11c0*/  IMAD.MOV.U32 R3, RZ, RZ, 0x3f000000 ;  /* 0x3f000000ff037424 */ /* 0x000fca00078e00ff */
[----:B---3--:R-:W-:-:S05]  /*11d0*/  LOP3.LUT R2, R2, 0xff000000, R3, 0xb8, !PT ;  /* 0xff00000002027812 */ /* 0x008fca00078eb803 */
[----:B------:R3:W-:Y:S01]  /*11e0*/  STS [UR12+0x34], R2 ;  /* 0x00003402ff007988 */ /* 0x0007e2000800080c */
[----:B------:R-:W-:Y:S05]  /*11f0*/  @P2 BRA `(.L_x_41) ;  /* 0x00000000001c2947 */ /* 0x000fea0003800000 */
[----:B---3--:R-:W3:Y:S01]  /*1200*/  LDS R2, [UR12+0x38] ;  /* 0x0000380cff027984 */ /* 0x008ee20008000800 */
[----:B------:R-:W-:-:S05]  /*1210*/  IMAD.MOV.U32 R3, RZ, RZ, 0x7f ;  /* 0x0000007fff037424 */ /* 0x000fca00078e00ff */
[----:B---3--:R-:W-:-:S05]  /*1220*/  LOP3.LUT R2, R2, 0xff, R3, 0xb8, !PT ;  /* 0x000000ff02027812 */ /* 0x008fca00078eb803 */
[----:B------:R3:W-:Y:S02]  /*1230*/  STS [UR12+0x38], R2 ;  /* 0x00003802ff007988 */ /* 0x0007e4000800080c */
.L_x_40:
[----:B------:R-:W-:Y:S05]  /*1240*/  @P2 BREAK.RELIABLE B2 ;  /* 0x0000000000022942 */ /* 0x000fea0003800100 */
[----:B------:R-:W-:Y:S05]  /*1250*/  @P2 BRA `(.L_x_42) ;  /* 0x00000000000c2947 */ /* 0x000fea0003800000 */
[----:B------:R2:W-:Y:S02]  /*1260*/  STS [UR12+0x20], R5 ;  /* 0x00002005ff007988 */ /* 0x0005e4000800080c */
.L_x_41:
[----:B------:R-:W-:Y:S05]  /*1270*/  BSYNC.RELIABLE B2 ;  /* 0x0000000000027941 */ /* 0x000fea0003800100 */
.L_x_39:
[----:B------:R2:W-:Y:S02]  /*1280*/  @!P2 STS [UR12+0x24], R4 ;  /* 0x00002404ff00a988 */ /* 0x0005e4000800080c */
.L_x_42:
[----:B------:R-:W-:Y:S05]  /*1290*/  BSYNC.RECONVERGENT B3 ;  /* 0x0000000000037941 */ /* 0x000fea0003800200 */
.L_x_38:
[----:B------:R-:W-:Y:S05]  /*12a0*/  WARPSYNC.ALL ;  /* 0x0000000000007948 */ /* 0x000fea0003800000 */
[----:B------:R-:W-:Y:S01]  /*12b0*/  NOP ;  /* 0x0000000000007918 */ /* 0x000fe20000000000 */
[----:B------:R-:W-:Y:S04]  /*12c0*/  BSSY.RECONVERGENT B3, `(.L_x_43) ;  /* 0x000000e000037945 */ /* 0x000fe80003800200 */
[----:B------:R-:W-:Y:S05]  /*12d0*/  @P2 BRA `(.L_x_44) ;  /* 0x0000000000302947 */ /* 0x000fea0003800000 */
[----:B------:R-:W2:Y:S02]  /*12e0*/  LDS R3, [UR12+0x34] ;  /* 0x0000340cff037984 */ /* 0x000ea40008000800 */
[----:B--2---:R-:W2:Y:S02]  /*12f0*/  LDC.64 R4, c[0x0][0x3b8] ;  /* 0x0000ee00ff047b82 */ /* 0x004ea40000000a00 */
[----:B---3-5:R-:W3:Y:S01]  /*1300*/  LDS R2, [UR12+0x1c] ;  /* 0x00001c0cff027984 */ /* 0x028ee20008000800 */
[C---:B--2---:R-:W-:Y:S01]  /*1310*/  SHF.L.U64.HI R5, R4.reuse, 0x1, R5 ;  /* 0x0000000104057819 */ /* 0x044fe20000010205 */
[----:B------:R-:W-:-:S03]  /*1320*/  IMAD.SHL.U32 R4, R4, 0x2, RZ ;  /* 0x0000000204047824 */ /* 0x000fc600078e00ff */
[--C-:B------:R-:W-:Y:S02]  /*1330*/  SHF.R.U32.HI R7, RZ, 0x4, R5.reuse ;  /* 0x00000004ff077819 */ /* 0x100fe40000011605 */
[----:B------:R-:W-:-:S05]  /*1340*/  SHF.R.U64 R4, R4, 0x4, R5 ;  /* 0x0000000404047819 */ /* 0x000fca0000001205 */
[----:B------:R2:W-:Y:S01]  /*1350*/  STS [UR12+0xc], R4 ;  /* 0x00000c04ff007988 */ /* 0x0005e2000800080c */
[----:B------:R-:W-:Y:S02]  /*1360*/  LOP3.LUT R3, R3, 0x7, RZ, 0xb8, !PT ;  /* 0x0000000703037812 */ /* 0x000fe400078eb8ff */
[----:B---3--:R-:W-:-:S03]  /*1370*/  LOP3.LUT R2, R2, 0xf, R7, 0xb8, !PT ;  /* 0x0000000f02027812 */ /* 0x008fc600078eb807 */
[----:B------:R2:W-:Y:S04]  /*1380*/  STS [UR12+0x34], R3 ;  /* 0x00003403ff007988 */ /* 0x0005e8000800080c */
[----:B------:R2:W-:Y:S02]  /*1390*/  STS [UR12+0x1c], R2 ;  /* 0x00001c02ff007988 */ /* 0x0005e4000800080c */
.L_x_44:
[----:B------:R-:W-:Y:S05]  /*13a0*/  BSYNC.RECONVERGENT B3 ;  /* 0x0000000000037941 */ /* 0x000fea0003800200 */
.L_x_43:
[----:B------:R-:W-:Y:S04]  /*13b0*/  BSSY.RECONVERGENT B4, `(.L_x_45) ;  /* 0x000001a000047945 */ /* 0x000fe80003800200 */
[----:B------:R-:W-:Y:S04]  /*13c0*/  BSSY.RELIABLE B3, `(.L_x_46) ;  /* 0x0000015000037945 */ /* 0x000fe80003800100 */
[----:B------:R-:W-:Y:S05]  /*13d0*/  @P2 BRA `(.L_x_47) ;  /* 0x0000000000202947 */ /* 0x000fea0003800000 */
[----:B--23-5:R-:W2:Y:S02]  /*13e0*/  LDS R2, [UR12+0x34] ;  /* 0x0000340cff027984 */ /* 0x02cea40008000800 */
[----:B--2---:R-:W-:-:S05]  /*13f0*/  LOP3.LUT R2, R2, 0x38, RZ, 0xb8, !PT ;  /* 0x0000003802027812 */ /* 0x004fca00078eb8ff */
[----:B------:R2:W-:Y:S01]  /*1400*/  STS [UR12+0x34], R2 ;  /* 0x00003402ff007988 */ /* 0x0005e2000800080c */
[----:B------:R-:W-:Y:S05]  /*1410*/  @P2 BRA `(.L_x_48) ;  /* 0x0000000000202947 */ /* 0x000fea0003800000 */
[----:B--2---:R-:W2:Y:S01]  /*1420*/  LDS R2, [UR12+0x8] ;  /* 0x0000080cff027984 */ /* 0x004ea20008000800 */
[----:B------:R-:W-:-:S05]  /*1430*/  IMAD.MOV.U32 R3, RZ, RZ, 0x780 ;  /* 0x00000780ff037424 */ /* 0x000fca00078e00ff */
[----:B--2---:R-:W-:-:S05]  /*1440*/  LOP3.LUT R2, R2, 0x300, R3, 0xd8, !PT ;  /* 0x0000030002027812 */ /* 0x004fca00078ed803 */
[----:B------:R2:W-:Y:S02]  /*1450*/  STS [UR12+0x8], R2 ;  /* 0x00000802ff007988 */ /* 0x0005e4000800080c */
.L_x_47:
[----:B------:R-:W-:Y:S05]  /*1460*/  @P2 BRA `(.L_x_49) ;  /* 0x0000000000282947 */ /* 0x000fea0003800000 */
[----:B--23-5:R-:W2:Y:S02]  /*1470*/  LDS R2, [UR12+0x8] ;  /* 0x0000080cff027984 */ /* 0x02cea40008000800 */
[----:B--2---:R-:W-:-:S05]  /*1480*/  LOP3.LUT R2, R2, 0x1800, RZ, 0xb8, !PT ;  /* 0x0000180002027812 */ /* 0x004fca00078eb8ff */
[----:B------:R3:W-:Y:S02]  /*1490*/  STS [UR12+0x8], R2 ;  /* 0x00000802ff007988 */ /* 0x0007e4000800080c */
.L_x_48:
[----:B------:R-:W-:Y:S05]  /*14a0*/  @P2 BREAK.RELIABLE B3 ;  /* 0x0000000000032942 */ /* 0x000fea0003800100 */
[----:B------:R-:W-:Y:S05]  /*14b0*/  @P2 BRA `(.L_x_50) ;  /* 0x0000000000242947 */ /* 0x000fea0003800000 */
[----:B--23--:R-:W2:Y:S01]  /*14c0*/  LDS R2, [UR12+0x8] ;  /* 0x0000080cff027984 */ /* 0x00cea20008000800 */
[----:B------:R-:W-:-:S05]  /*14d0*/  IMAD.MOV.U32 R3, RZ, RZ, 0x6000 ;  /* 0x00006000ff037424 */ /* 0x000fca00078e00ff */
[----:B--2---:R-:W-:-:S04]  /*14e0*/  LOP3.LUT R2, R2, 0x6000, R3, 0xd8, !PT ;  /* 0x0000600002027812 */ /* 0x004fc800078ed803 */
[----:B------:R-:W-:-:S05]  /*14f0*/  LOP3.LUT R2, R2, 0x400000, RZ, 0xb8, !PT ;  /* 0x0040000002027812 */ /* 0x000fca00078eb8ff */
[----:B------:R2:W-:Y:S02]  /*1500*/  STS [UR12+0x8], R2 ;  /* 0x00000802ff007988 */ /* 0x0005e4000800080c */
.L_x_49:
[----:B------:R-:W-:Y:S05]  /*1510*/  BSYNC.RELIABLE B3 ;  /* 0x0000000000037941 */ /* 0x000fea0003800100 */
.L_x_46:
[----:B--23-5:R-:W2:Y:S02]  /*1520*/  @!P2 LDS R2, [UR12+0x8] ;  /* 0x0000080cff02a984 */ /* 0x02cea40008000800 */
[----:B--2---:R-:W-:-:S05]  /*1530*/  @!P2 LOP3.LUT R2, R2, 0x8000, RZ, 0xb8, !PT ;  /* 0x000080000202a812 */ /* 0x004fca00078eb8ff */
[----:B------:R5:W-:Y:S02]  /*1540*/  @!P2 STS [UR12+0x8], R2 ;  /* 0x00000802ff00a988 */ /* 0x000be4000800080c */
.L_x_50:
[----:B------:R-:W-:Y:S05]  /*1550*/  BSYNC.RECONVERGENT B4 ;  /* 0x0000000000047941 */ /* 0x000fea0003800200 */
.L_x_45:
[----:B------:R-:W-:Y:S05]  /*1560*/  WARPSYNC.ALL ;  /* 0x0000000000007948 */ /* 0x000fea0003800000 */
[----:B------:R-:W-:Y:S01]  /*1570*/  NOP ;  /* 0x0000000000007918 */ /* 0x000fe20000000000 */
[----:B------:R-:W-:-:S04]  /*1580*/  UIADD3 UR4, UPT, UPT, UR4, 0x100, URZ ;  /* 0x0000010004047890 */ /* 0x000fc8000fffe0ff */
[----:B------:R-:W-:-:S04]  /*1590*/  UIADD3 UR14, UP0, UPT, UR4, UR14, URZ ;  /* 0x0000000e040e7290 */ /* 0x000fc8000ff1e0ff */
[----:B------:R-:W-:Y:S01]  /*15a0*/  ULEA.HI.X.SX32 UR15, UR4, UR15, 0x1, UP0 ;  /* 0x0000000f040f7291 */ /* 0x000fe200080f0eff */
[----:B------:R-:W-:Y:S11]  /*15b0*/  @P0 BRA `(.L_x_51) ;  /* 0x0000000000300947 */ /* 0x000ff60003800000 */
[----:B--23-5:R-:W2:Y:S01]  /*15c0*/  S2R R2, SR_LANEID ;  /* 0x0000000000027919 */ /* 0x02cea20000000000 */
[----:B------:R-:W-:Y:S05]  /*15d0*/  WARPSYNC.ALL ;  /* 0x0000000000007948 */ /* 0x000fea0003800000 */
[----:B------:R-:W-:Y:S01]  /*15e0*/  NOP ;  /* 0x0000000000007918 */ /* 0x000fe20000000000 */
[----:B--2---:R-:W-:-:S05]  /*15f0*/  IMAD.SHL.U32 R4, R2, 0x4, RZ ;  /* 0x0000000402047824 */ /* 0x004fca00078e00ff */
[----:B------:R-:W2:Y:S01]  /*1600*/  LDS R5, [R4+UR12] ;  /* 0x0000000c04057984 */ /* 0x000ea20008000800 */
[----:B------:R-:W-:-:S05]  /*1610*/  IADD3 R2, P3, PT, R4, UR14, RZ ;  /* 0x0000000e04027c10 */ /* 0x000fca000ff7e0ff */
[----:B------:R-:W-:-:S05]  /*1620*/  IMAD.X R3, RZ, RZ, UR15, P3 ;  /* 0x0000000fff037e24 */ /* 0x000fca00098e06ff */
[----:B--2---:R2:W3:Y:S01]  /*1630*/  ATOMG.E.EXCH.STRONG.GPU PT, RZ, [R2], R5 ;  /* 0x0000000502ff73a8 */ /* 0x0044e200041ee100 */
[----:B------:R-:W-:-:S04]  /*1640*/  DEPBAR {5,4,3,2,1,0} ;  /* 0x0000003f0000791a */ /* 0x000fc80000000000 */
[----:B------:R-:W5:Y:S02]  /*1650*/  CCTL.E.C.LDCU.IV.DEEP [UR14] ;  /* 0x000000000e007540 */ /* 0x000f640009c08000 */
[----:B-----5:R2:W-:Y:S01]  /*1660*/  UTMACCTL.IV [UR14] ;  /* 0x000000000e0079b9 */ /* 0x0205e20008000000 */
[----:B------:R-:W-:Y:S01]  /*1670*/  NOP ;  /* 0x0000000000007918 */ /* 0x000fe20000000000 */
.L_x_51:
[----:B------:R-:W-:Y:S05]  /*1680*/  @P0 BRA `(.L_x_52) ;  /* 0x00000000000c0947 */ /* 0x000fea0003800000 */
[----:B------:R0:W-:Y:S01]  /*1690*/  UTMACMDFLUSH ;  /* 0x00000000000079b7 */ /* 0x0001e20000000000 */
[----:B------:R-:W-:Y:S05]  /*16a0*/  @P0 BRA `(.L_x_52) ;  /* 0x0000000000040947 */ /* 0x000fea0003800000 */
[----:B------:R-:W-:-:S04]  /*16b0*/  DEPBAR.LE SB0, 0x0 ;  /* 0x000080000000791a */ /* 0x000fc80000000000 */
.L_x_52:
[----:B------:R-:W-:Y:S05]  /*16c0*/  WARPSYNC.ALL ;  /* 0x0000000000007948 */ /* 0x000fea0003800000 */
[----:B------:R-:W-:Y:S01]  /*16d0*/  NOP ;  /* 0x0000000000007918 */ /* 0x000fe20000000000 */
[----:B---3--:R-:W-:Y:S01]  /*16e0*/  BAR.SYNC.DEFER_BLOCKING 0x0 ;  /* 0x0000000000007b1d */ /* 0x008fe20000010000 */
[----:B--2--5:R-:W-:Y:S01]  /*16f0*/  SHF.R.U32.HI R2, RZ, 0x5, R0 ;  /* 0x00000005ff027819 */ /* 0x024fe20000011600 */
[----:B------:R-:W-:-:S03]  /*1700*/  USHF.L.U32 UR16, UR16, 0x8, URZ ;  /* 0x0000000810107899 */ /* 0x000fc600080006ff */
[----:B------:R-:W-:Y:S01]  /*1710*/  R2UR UR13, R2 ;  /* 0x00000000020d72ca */ /* 0x000fe200000e0000 */
[----:B------:R-:W-:Y:S01]  /*1720*/  VOTEU.ALL UP0, P2 ;  /* 0x0000000000ff7886 */ /* 0x000fe20001000000 */
[----:B------:R-:W-:Y:S01]  /*1730*/  UMOV UR4, 0x1 ;  /* 0x0000000100047882 */ /* 0x000fe20000000000 */
[----:B------:R-:W-:Y:S01]  /*1740*/  VOTEU.ALL UP1, P2 ;  /* 0x0000000000ff7886 */ /* 0x000fe20001020000 */
[----:B------:R-:W-:Y:S02]  /*1750*/  BSSY.RECONVERGENT B4, `(.L_x_53) ;  /* 0x0000018000047945 */ /* 0x000fe40003800200 */
[----:B------:R-:W-:-:S04]  /*1760*/  @!UP0 UIADD3 UR8, UPT, UPT, -UR4, 0x100000, URZ ;  /* 0x0010000004088890 */ /* 0x000fc8000fffe1ff */
[----:B------:R-:W-:Y:S02]  /*1770*/  @!UP0 USHF.L.U32 UR9, UR8, 0xb, URZ ;  /* 0x0000000b08098899 */ /* 0x000fe400080006ff */
[----:B------:R-:W-:Y:S02]  /*1780*/  @!UP0 USHF.L.U32 UR8, UR8, 0x1, URZ ;  /* 0x0000000108088899 */ /* 0x000fe400080006ff */
[----:B------:R-:W-:-:S04]  /*1790*/  @!UP0 UIADD3 UR4, UPT, UPT, -UR4, 0x100000, URZ ;  /* 0x0010000004048890 */ /* 0x000fc8000fffe1ff */
[----:B------:R-:W-:Y:S02]  /*17a0*/  @!UP0 USHF.L.U32 UR5, UR4, 0xb, URZ ;  /* 0x0000000b04058899 */ /* 0x000fe400080006ff */
[----:B------:R-:W-:Y:S01]  /*17b0*/  @!UP0 USHF.L.U32 UR4, UR4, 0x1, URZ ;  /* 0x0000000104048899 */ /* 0x000fe200080006ff */
[----:B------:R-:W-:Y:S01]  /*17c0*/  VOTEU.ALL UP0, P2 ;  /* 0x0000000000ff7886 */ /* 0x000fe20001000000 */
[----:B------:R-:W2:Y:S04]  /*17d0*/  FENCE.VIEW.ASYNC.S ;  /* 0x00000000000073c6 */ /* 0x000ea80000000000 */
[----:B--2---:R2:W3:Y:S06]  /*17e0*/  @!UP0 SYNCS.EXCH.64 URZ, [UR12+0x18000], UR8 ;  /* 0x018000080cff85b2 */ /* 0x0044ec0008000100 */
[----:B------:R2:W3:Y:S02]  /*17f0*/  @!UP1 SYNCS.EXCH.64 URZ, [UR12+0x18020], UR4 ;  /* 0x018020040cff95b2 */ /* 0x0004e40008000100 */
[----:B---3--:R-:W-:Y:S06]  /*1800*/  BAR.SYNC.DEFER_BLOCKING 0x0 ;  /* 0x0000000000007b1d */ /* 0x008fec0000010000 */
[----:B------:R-:W-:Y:S05]  /*1810*/  @P2 BRA `(.L_x_54) ;  /* 0x00000000002c2947 */ /* 0x000fea0003800000 */
[----:B--2---:R-:W-:Y:S02]  /*1820*/  UMOV UR4, 0x1 ;  /* 0x0000000100047882 */ /* 0x004fe40000000000 */
[----:B------:R-:W-:-:S04]  /*1830*/  UIADD3 UR8, UPT, UPT, -UR4, 0x100000, URZ ;  /* 0x0010000004087890 */ /* 0x000fc8000fffe1ff */
[----:B------:R-:W-:Y:S02]  /*1840*/  USHF.L.U32 UR9, UR8, 0xb, URZ ;  /* 0x0000000b08097899 */ /* 0x000fe400080006ff */
[----:B------:R-:W-:Y:S02]  /*1850*/  USHF.L.U32 UR8, UR8, 0x1, URZ ;  /* 0x0000000108087899 */ /* 0x000fe400080006ff */
[----:B------:R-:W-:-:S04]  /*1860*/  UIADD3 UR4, UPT, UPT, -UR4, 0x100000, URZ ;  /* 0x0010000004047890 */ /* 0x000fc8000fffe1ff */
[----:B------:R-:W-:Y:S02]  /*1870*/  USHF.L.U32 UR5, UR4, 0xb, URZ ;  /* 0x0000000b04057899 */ /* 0x000fe400080006ff */
[----:B------:R-:W-:Y:S01]  /*1880*/  USHF.L.U32 UR4, UR4, 0x1, URZ ;  /* 0x0000000104047899 */ /* 0x000fe200080006ff */
[----:B------:R-:W2:Y:S03]  /*1890*/  FENCE.VIEW.ASYNC.S ;  /* 0x00000000000073c6 */ /* 0x000ea60000000000 */
[----:B--2---:R3:W5:Y:S08]  /*18a0*/  SYNCS.EXCH.64 URZ, [UR12+0x18008], UR8 ;  /* 0x018008080cff75b2 */ /* 0x0047700008000100 */
[----:B------:R3:W2:Y:S02]  /*18b0*/  SYNCS.EXCH.64 URZ, [UR12+0x18028], UR4 ;  /* 0x018028040cff75b2 */ /* 0x0006a40008000100 */
[----:B---3--:R-:W-:Y:S01]  /*18c0*/  NOP ;  /* 0x0000000000007918 */ /* 0x008fe20000000000 */
.L_x_54:
[----:B--2---:R-:W-:Y:S05]  /*18d0*/  BSYNC.RECONVERGENT B4 ;  /* 0x0000000000047941 */ /* 0x004fea0003800200 */
.L_x_53:
[----:B-----5:R-:W-:Y:S06]  /*18e0*/  BAR.SYNC.DEFER_BLOCKING 0x0 ;  /* 0x0000000000007b1d */ /* 0x020fec0000010000 */
[----:B------:R-:W-:Y:S04]  /*18f0*/  BSSY.RECONVERGENT B4, `(.L_x_55) ;  /* 0x000000d000047945 */ /* 0x000fe80003800200 */
[----:B------:R-:W-:Y:S05]  /*1900*/  @P2 BRA `(.L_x_56) ;  /* 0x00000000002c2947 */ /* 0x000fea0003800000 */
[----:B------:R-:W-:Y:S02]  /*1910*/  UMOV UR4, 0x1 ;  /* 0x0000000100047882 */ /* 0x000fe40000000000 */
[----:B------:R-:W-:-:S04]  /*1920*/  UIADD3 UR8, UPT, UPT, -UR4, 0x100000, URZ ;  /* 0x0010000004087890 */ /* 0x000fc8000fffe1ff */
[----:B------:R-:W-:Y:S02]  /*1930*/  USHF.L.U32 UR9, UR8, 0xb, URZ ;  /* 0x0000000b08097899 */ /* 0x000fe400080006ff */
[----:B------:R-:W-:Y:S02]  /*1940*/  USHF.L.U32 UR8, UR8, 0x1, URZ ;  /* 0x0000000108087899 */ /* 0x000fe400080006ff */
[----:B------:R-:W-:-:S04]  /*1950*/  UIADD3 UR4, UPT, UPT, -UR4, 0x100000, URZ ;  /* 0x0010000004047890 */ /* 0x000fc8000fffe1ff */
[----:B------:R-:W-:Y:S02]  /*1960*/  USHF.L.U32 UR5, UR4, 0xb, URZ ;  /* 0x0000000b04057899 */ /* 0x000fe400080006ff */
[----:B------:R-:W-:Y:S01]  /*1970*/  USHF.L.U32 UR4, UR4, 0x1, URZ ;  /* 0x0000000104047899 */ /* 0x000fe200080006ff */
[----:B------:R-:W2:Y:S03]  /*1980*/  FENCE.VIEW.ASYNC.S ;  /* 0x00000000000073c6 */ /* 0x000ea60000000000 */
[----:B--2---:R2:W3:Y:S08]  /*1990*/  SYNCS.EXCH.64 URZ, [UR12+0x18010], UR8 ;  /* 0x018010080cff75b2 */ /* 0x0044f00008000100 */
[----:B------:R2:W5:Y:S01]  /*19a0*/  SYNCS.EXCH.64 URZ, [UR12+0x18030], UR4 ;  /* 0x018030040cff75b2 */ /* 0x0005620008000100 */
[----:B------:R-:W-:Y:S01]  /*19b0*/  NOP ;  /* 0x0000000000007918 */ /* 0x000fe20000000000 */
.L_x_56:
[----:B--2---:R-:W-:Y:S05]  /*19c0*/  BSYNC.RECONVERGENT B4 ;  /* 0x0000000000047941 */ /* 0x004fea0003800200 */
.L_x_55:
[----:B---3-5:R-:W-:Y:S01]  /*19d0*/  BAR.SYNC.DEFER_BLOCKING 0x0 ;  /* 0x0000000000007b1d */ /* 0x028fe20000010000 */
[----:B------:R-:W-:Y:S01]  /*19e0*/  UIADD3 UR10, UPT, UPT, UR12, 0x18020, URZ ;  /* 0x000180200c0a7890 */ /* 0x000fe2000fffe0ff */
[----:B------:R-:W-:Y:S01]  /*19f0*/  ISETP.GE.AND P0, PT, R13, 0x1, PT ;  /* 0x000000010d00780c */ /* 0x000fe20003f06270 */
[----:B------:R-:W-:-:S03]  /*1a00*/  USHF.L.U32 UR11, UR7, 0x7, URZ ;  /* 0x00000007070b7899 */ /* 0x000fc600080006ff */
        /* <DEDUP_REMOVED lines=13> */
.L_x_58:
[----:B--2---:R-:W-:Y:S05]  /*1ae0*/  BSYNC.RECONVERGENT B4 ;  /* 0x0000000000047941 */ /* 0x004fea0003800200 */
.L_x_57:
[----:B------:R-:W-:Y:S05]  /*1af0*/  @!P0 BRA `(.L_x_59) ;  /* 0x0000000800108947 */ /* 0x000fea0003800000 */
[----:B---3-5:R-:W-:Y:S01]  /*1b00*/  BAR.SYNC.DEFER_BLOCKING 0x0 ;  /* 0x0000000000007b1d */ /* 0x028fe20000010000 */
[----:B------:R-:W-:Y:S01]  /*1b10*/  @!P2 IMAD.MOV.U32 R2, RZ, RZ, 0x6000 ;  /* 0x00006000ff02a424 */ /* 0x000fe200078e00ff */
[----:B------:R-:W-:Y:S01]  /*1b20*/  ELECT P0, URZ, PT ;  /* 0x0000000000ff782f */ /* 0x000fe20003800000 */
[----:B------:R-:W-:-:S03]  /*1b30*/  ULOP3.LUT UR7, UR13, 0x3, URZ, 0xc0, !UPT ;  /* 0x000000030d077892 */ /* 0x000fc6000f8ec0ff */
[----:B------:R-:W-:Y:S01]  /*1b40*/  ISETP.LT.U32.AND P0, PT, R10, 0x20, P0 ;  /* 0x000000200a00780c */ /* 0x000fe20000701070 */
[----:B------:R-:W-:Y:S02]  /*1b50*/  UIADD3 UR4, UPT, UPT, UR12, 0x10000, URZ ;  /* 0x000100000c047890 */ /* 0x000fe4000fffe0ff */
[----:B------:R-:W-:Y:S02]  /*1b60*/  UIADD3 UR5, UPT, UPT, UR12, 0x18000, URZ ;  /* 0x000180000c057890 */ /* 0x000fe4000fffe0ff */
[----:B------:R-:W-:Y:S02]  /*1b70*/  ULEA UR28, UR7, UR12, 0xc ;  /* 0x0000000c071c7291 */ /* 0x000fe4000f8e60ff */
[----:B------:R-:W-:Y:S01]  /*1b80*/  ULEA UR30, UR7, UR16, 0x6 ;  /* 0x00000010071e7291 */ /* 0x000fe2000f8e30ff */
[----:B------:R-:W-:Y:S02]  /*1b90*/  UMOV UR6, URZ ;  /* 0x000000ff00067c82 */ /* 0x000fe40008000000 */
[----:B------:R-:W-:Y:S01]  /*1ba0*/  UMOV UR7, UR11 ;  /* 0x0000000b00077c82 */ /* 0x000fe20008000000 */
[----:B------:R-:W-:Y:S01]  /*1bb0*/  UMOV UR29, UR5 ;  /* 0x00000005001d7c82 */ /* 0x000fe20008000000 */
[----:B------:R-:W-:Y:S01]  /*1bc0*/  UMOV UR31, UR6 ;  /* 0x00000006001f7c82 */ /* 0x000fe20008000000 */
[----:B------:R-:W-:Y:S01]  /*1bd0*/  VOTEU.ANY UP0, P0 ;  /* 0x0000000000ff7886 */ /* 0x000fe20000000100 */
[----:B------:R2:W-:Y:S01]  /*1be0*/  @!P2 SYNCS.ARRIVE.TRANS64 RZ, [UR12+0x18000], R2 ;  /* 0x01800002ffffa9a7 */ /* 0x0005e2000800000c */
[----:B------:R-:W-:Y:S06]  /*1bf0*/  BAR.SYNC.DEFER_BLOCKING 0x0 ;  /* 0x0000000000007b1d */ /* 0x000fec0000010000 */
[----:B------:R2:W-:Y:S01]  /*1c00*/  @UP0 UTMALDG.2D [UR4], [UR20] ;  /* 0x00000004140005b4 */ /* 0x0005e20008008000 */
[----:B------:R-:W-:Y:S01]  /*1c10*/  UISETP.NE.U32.AND UP0, UPT, UR13, URZ, UPT ;  /* 0x000000ff0d00728c */ /* 0x000fe2000bf05070 */
[----:B------:R3:W-:Y:S06]  /*1c20*/  MEMBAR.ALL.CTA ;  /* 0x0000000000007992 */ /* 0x0007ec0000008000 */
[----:B---3--:R-:W3:Y:S02]  /*1c30*/  FENCE.VIEW.ASYNC.S ;  /* 0x00000000000073c6 */ /* 0x008ee40000000000 */
[----:B---3--:R-:W-:Y:S06]  /*1c40*/  BAR.SYNC.DEFER_BLOCKING 0x0 ;  /* 0x0000000000007b1d */ /* 0x008fec0000010000 */
[----:B------:R2:W-:Y:S02]  /*1c50*/  UTMALDG.2D [UR28], [UR22] ;  /* 0x0000001c160075b4 */ /* 0x0005e40008008000 */
[----:B------:R-:W-:Y:S06]  /*1c60*/  BAR.SYNC.DEFER_BLOCKING 0x0 ;  /* 0x0000000000007b1d */ /* 0x000fec0000010000 */
[----:B------:R-:W3:Y:S02]  /*1c70*/  SYNCS.PHASECHK.TRANS64.TRYWAIT P0, [UR12+0x18000], RZ ;  /* 0x018000ffff0075a7 */ /* 0x000ee4000800110c */
[----:B--23--:R-:W-:Y:S05]  /*1c80*/  @!P0 BRA `(.L_x_60) ;  /* 0x0000001400b08947 */ /* 0x00cfea0003800000 */
.L_x_78:
[----:B------:R-:W-:Y:S05]  /*1c90*/  BRA.U UP0, `(.L_x_61) ;  /* 0x0000000100587547 */ /* 0x000fea000b800000 */
[----:B------:R-:W-:Y:S02]  /*1ca0*/  USHF.R.U32.HI UR6, URZ, 0x4, UR12 ;  /* 0x00000004ff067899 */ /* 0x000fe4000801160c */
[----:B------:R-:W-:Y:S02]  /*1cb0*/  USHF.R.U32.HI UR4, URZ, 0x4, UR4 ;  /* 0x00000004ff047899 */ /* 0x000fe40008011604 */
[----:B------:R-:W-:Y:S02]  /*1cc0*/  USGXT.U32 UR6, UR6, 0xe ;  /* 0x0000000e0606789a */ /* 0x000fe40008000000 */
[----:B------:R-:W-:Y:S01]  /*1cd0*/  USGXT.U32 UR4, UR4, 0xe ;  /* 0x0000000e0404789a */ /* 0x000fe20008000000 */
[----:B------:R-:W-:Y:S01]  /*1ce0*/  UMOV UR18, 0x1000080 ;  /* 0x0100008000127882 */ /* 0x000fe20000000000 */
[----:B------:R-:W-:Y:S01]  /*1cf0*/  UMOV UR19, 0x40004040 ;  /* 0x4000404000137882 */ /* 0x000fe20000000000 */
[----:B------:R-:W-:Y:S01]  /*1d00*/  UMOV UR7, URZ ;  /* 0x000000ff00077c82 */ /* 0x000fe20008000000 */
[----:B------:R-:W-:Y:S01]  /*1d10*/  UMOV UR8, 0xfffffffe ;  /* 0xfffffffe00087882 */ /* 0x000fe20000000000 */
[----:B------:R-:W-:Y:S01]  /*1d20*/  UMOV UR9, 0x7fffbfdf ;  /* 0x7fffbfdf00097882 */ /* 0x000fe20000000000 */
[----:B------:R-:W-:Y:S01]  /*1d30*/  UMOV UR5, URZ ;  /* 0x000000ff00057c82 */ /* 0x000fe20008000000 */
[----:B------:R-:W-:-:S02]  /*1d40*/  UIADD3.64 UR18, UPT, UPT, UR6, UR18, URZ ;  /* 0x0000001206127297 */ /* 0x000fc4000fffe0ff */
[----:B------:R-:W-:Y:S02]  /*1d50*/  ULOP3.LUT UR6, UR6, 0x1000000, URZ, 0xfc, !UPT ;  /* 0x0100000006067892 */ /* 0x000fe4000f8efcff */
[----:B------:R-:W-:Y:S01]  /*1d60*/  UIADD3.64 UR8, UPT, UPT, UR4, -UR8, URZ ;  /* 0x8000000804087297 */ /* 0x000fe2000fffe0ff */
[----:B------:R-:W-:Y:S01]  /*1d70*/  UMOV UR26, 0x0 ;  /* 0x00000000001a7882 */ /* 0x000fe20000000000 */
[----:B------:R-:W-:Y:S01]  /*1d80*/  UMOV UR27, 0x8410010 ;  /* 0x08410010001b7882 */ /* 0x000fe20000000000 */
[----:B------:R-:W-:Y:S01]  /*1d90*/  UMOV UR5, 0x80004020 ;  /* 0x8000402000057882 */ /* 0x000fe20000000000 */
[----:B------:R-:W-:Y:S01]  /*1da0*/  UMOV UR7, 0x40004040 ;  /* 0x4000404000077882 */ /* 0x000fe20000000000 */
[----:B------:R-:W-:Y:S01]  /*1db0*/  UMOV UR28, 0x0 ;  /* 0x00000000001c7882 */ /* 0x000fe20000000000 */
[----:B------:R-:W-:Y:S01]  /*1dc0*/  UMOV UR29, 0x8410010 ;  /* 0x08410010001d7882 */ /* 0x000fe20000000000 */
[----:B------:R2:W-:Y:S02]  /*1dd0*/  UTCHMMA gdesc[UR4], gdesc[UR6], tmem[UR24], tmem[UR26], idesc[UR27], !UPT ;  /* 0x00ff1a06040075ea */ /* 0x0005e4000f800018 */
[----:B------:R2:W-:Y:S01]  /*1de0*/  UTCHMMA gdesc[UR8], gdesc[UR18], tmem[UR24], tmem[UR28], idesc[UR29], UPT ;  /* 0x00ff1c12080075ea */ /* 0x0005e2000b800018 */
[----:B------:R-:W-:-:S02]  /*1df0*/  NOP ;  /* 0x0000000000007918 */ /* 0x000fc40000000000 */
.L_x_61:
[----:B------:R-:W-:Y:S01]  /*1e00*/  ELECT P0, URZ, PT ;  /* 0x0000000000ff782f */ /* 0x000fe20003800000 */
[----:B--2---:R-:W-:Y:S01]  /*1e10*/  UMOV UR4, UR10 ;  /* 0x0000000a00047c82 */ /* 0x004fe20008000000 */
[----:B------:R-:W-:Y:S02]  /*1e20*/  UMOV UR5, URZ ;  /* 0x000000ff00057c82 */ /* 0x000fe40008000000 */
[----:B------:R-:W-:-:S13]  /*1e30*/  ISETP.LT.U32.AND P0, PT, R10, 0x20, P0 ;  /* 0x000000200a00780c */ /* 0x000fda0000701070 */
[----:B------:R-:W-:Y:S01]  /*1e40*/  VOTEU.ANY UP0, P0 ;  /* 0x0000000000ff7886 */ /* 0x000fe20000000100 */
[----:B------:R-:W-:Y:S01]  /*1e50*/  VOTEU.ANY UP1, P0 ;  /* 0x0000000000ff7886 */ /* 0x000fe20000020100 */
[----:B------:R-:W-:-:S03]  /*1e60*/  ISETP.GE.U32.AND P0, PT, R13, 0x21, PT ;  /* 0x000000210d00780c */ /* 0x000fc60003f06070 */
[----:B------:R-:W-:Y:S02]  /*1e70*/  @UP0 UMOV UR4, UR4 ;  /* 0x0000000400040c82 */ /* 0x000fe40008000000 */
[----:B------:R2:W-:Y:S01]  /*1e80*/  @UP1 UTCBAR [UR4], URZ ;  /* 0x000000ff040013e9 */ /* 0x0005e200080000ff */
[----:B------:R-:W-:Y:S06]  /*1e90*/  BAR.SYNC.DEFER_BLOCKING 0x0 ;  /* 0x0000000000007b1d */ /* 0x000fec0000010000 */
[----:B------:R-:W3:Y:S02]  /*1ea0*/  SYNCS.PHASECHK.TRANS64.TRYWAIT P3, [UR12+0x18020], RZ ;  /* 0x018020ffff0075a7 */ /* 0x000ee4000806110c */
[----:B--23--:R-:W-:Y:S05]  /*1eb0*/  @!P3 BRA `(.L_x_62) ;  /* 0x000000140030b947 */ /* 0x00cfea0003800000 */
.L_x_79:
[----:B------:R-:W-:Y:S01]  /*1ec0*/  IMAD.MOV.U32 R2, RZ, RZ, RZ ;  /* 0x000000ffff027224 */ /* 0x000fe200078e00ff */
[----:B------:R-:W-:Y:S06]  /*1ed0*/  @!P0 BRA `(.L_x_59) ;  /* 0x0000000400188947 */ /* 0x000fec0003800000 */
[----:B------:R-:W2:Y:S01]  /*1ee0*/  LDCU UR19, c[0x0][0x3a0] ;  /* 0x00007400ff1377ac */ /* 0x000ea20008000800 */
[----:B------:R-:W-:Y:S01]  /*1ef0*/  UMOV UR17, 0x1 ;  /* 0x0000000100117882 */ /* 0x000fe20000000000 */
[----:B------:R-:W-:-:S05]  /*1f00*/  UMOV UR10, 0x20 ;  /* 0x00000020000a7882 */ /* 0x000fca0000000000 */
.L_x_66:
[----:B------:R-:W-:Y:S01]  /*1f10*/  BAR.SYNC.DEFER_BLOCKING 0x0 ;  /* 0x0000000000007b1d */ /* 0x000fe20000010000 */
[----:B------:R-:W-:Y:S01]  /*1f20*/  ULEA UR18, UR17, UR12, 0x3 ;  /* 0x0000000c11127291 */ /* 0x000fe2000f8e18ff */
[----:B------:R-:W-:Y:S01]  /*1f30*/  @!P2 IMAD.MOV.U32 R3, RZ, RZ, 0x6000 ;  /* 0x00006000ff03a424 */ /* 0x000fe200078e00ff */
[----:B------:R-:W-:Y:S01]  /*1f40*/  ELECT P0, URZ, PT ;  /* 0x0000000000ff782f */ /* 0x000fe20003800000 */
[----:B------:R-:W-:-:S03]  /*1f50*/  ULEA UR8, UR17, UR12, 0xd ;  /* 0x0000000c11087291 */ /* 0x000fc6000f8e68ff */
[----:B------:R-:W-:Y:S01]  /*1f60*/  ISETP.LT.U32.AND P0, PT, R10, 0x20, P0 ;  /* 0x000000200a00780c */ /* 0x000fe20000701070 */
[----:B------:R-:W-:Y:S02]  /*1f70*/  UIADD3 UR9, UPT, UPT, UR18, 0x18000, URZ ;  /* 0x0001800012097890 */ /* 0x000fe4000fffe0ff */
[----:B------:R-:W-:Y:S02]  /*1f80*/  UIADD3 UR8, UPT, UPT, UR8, 0x10000, URZ ;  /* 0x0001000008087890 */ /* 0x000fe4000fffe0ff */
[----:B------:R-:W-:Y:S02]  /*1f90*/  ULEA UR4, UR17, UR12, 0xe ;  /* 0x0000000c11047291 */ /* 0x000fe4000f8e70ff */
[----:B------:R-:W-:Y:S01]  /*1fa0*/  ULOP3.LUT UR5, UR13, 0x3, URZ, 0xc0, !UPT ;  /* 0x000000030d057892 */ /* 0x000fe2000f8ec0ff */
[----:B------:R-:W-:Y:S01]  /*1fb0*/  UMOV UR31, UR10 ;  /* 0x0000000a001f7c82 */ /* 0x000fe20008000000 */
[----:B------:R-:W-:Y:S02]  /*1fc0*/  UMOV UR29, UR9 ;  /* 0x00000009001d7c82 */ /* 0x000fe40008000000 */
[----:B------:R-:W-:-:S02]  /*1fd0*/  ULEA UR28, UR5, UR4, 0xc ;  /* 0x00000004051c7291 */ /* 0x000fc4000f8e60ff */
[----:B------:R-:W-:Y:S01]  /*1fe0*/  VOTEU.ANY UP0, P0 ;  /* 0x0000000000ff7886 */ /* 0x000fe20000000100 */
[----:B------:R-:W-:Y:S01]  /*1ff0*/  ULEA UR30, UR5, UR16, 0x6 ;  /* 0x00000010051e7291 */ /* 0x000fe2000f8e30ff */
[----:B------:R3:W-:Y:S01]  /*2000*/  @!P2 SYNCS.ARRIVE.TRANS64 RZ, [UR18+0x18000], R3 ;  /* 0x01800003ffffa9a7 */ /* 0x0007e20008000012 */
[----:B------:R-:W-:Y:S01]  /*2010*/  BAR.SYNC.DEFER_BLOCKING 0x0 ;  /* 0x0000000000007b1d */ /* 0x000fe20000010000 */
[----:B---3--:R-:W-:-:S05]  /*2020*/  IMAD.U32 R3, R2, -0x80000000, RZ ;  /* 0x8000000002037824 */ /* 0x008fca00078e00ff */
[----:B------:R3:W-:Y:S01]  /*2030*/  @UP0 UTMALDG.2D [UR8], [UR20] ;  /* 0x00000008140005b4 */ /* 0x0007e20008008000 */
[----:B------:R-:W-:Y:S01]  /*2040*/  UISETP.NE.U32.AND UP0, UPT, UR13, URZ, UPT ;  /* 0x000000ff0d00728c */ /* 0x000fe2000bf05070 */
[----:B------:R5:W-:Y:S06]  /*2050*/  MEMBAR.ALL.CTA ;  /* 0x0000000000007992 */ /* 0x000bec0000008000 */
[----:B-----5:R-:W5:Y:S02]  /*2060*/  FENCE.VIEW.ASYNC.S ;  /* 0x00000000000073c6 */ /* 0x020f640000000000 */
[----:B-----5:R-:W-:Y:S06]  /*2070*/  BAR.SYNC.DEFER_BLOCKING 0x0 ;  /* 0x0000000000007b1d */ /* 0x020fec0000010000 */
[----:B------:R3:W-:Y:S02]  /*2080*/  UTMALDG.2D [UR28], [UR22] ;  /* 0x0000001c160075b4 */ /* 0x0007e40008008000 */
[----:B------:R-:W-:Y:S06]  /*2090*/  BAR.SYNC.DEFER_BLOCKING 0x0 ;  /* 0x0000000000007b1d */ /* 0x000fec0000010000 */
[----:B------:R-:W5:Y:S02]  /*20a0*/  SYNCS.PHASECHK.TRANS64.TRYWAIT P0, [UR18+0x18000], R3 ;  /* 0x01800003ff0075a7 */ /* 0x000f640008001112 */
[----:B---3-5:R-:W-:Y:S05]  /*20b0*/  @!P0 BRA `(.L_x_63) ;  /* 0x0000001000bc8947 */ /* 0x028fea0003800000 */
.L_x_80:
[----:B------:R-:W-:Y:S05]  /*20c0*/  BRA.U UP0, `(.L_x_64) ;  /* 0x0000000100507547 */ /* 0x000fea000b800000 */
[----:B------:R-:W-:Y:S02]  /*20d0*/  USHF.R.U32.HI UR6, URZ, 0x4, UR8 ;  /* 0x00000004ff067899 */ /* 0x000fe40008011608 */
[----:B------:R-:W-:Y:S02]  /*20e0*/  USHF.R.U32.HI UR8, URZ, 0x4, UR4 ;  /* 0x00000004ff087899 */ /* 0x000fe40008011604 */
[----:B------:R-:W-:Y:S02]  /*20f0*/  USGXT.U32 UR6, UR6, 0xe ;  /* 0x0000000e0606789a */ /* 0x000fe40008000000 */
[----:B------:R-:W-:Y:S02]  /*2100*/  USGXT.U32 UR8, UR8, 0xe ;  /* 0x0000000e0808789a */ /* 0x000fe40008000000 */
[----:B------:R-:W-:Y:S02]  /*2110*/  UIADD3 UR26, UP0, UPT, UR6, 0x2, URZ ;  /* 0x00000002061a7890 */ /* 0x000fe4000ff1e0ff */
[----:B------:R-:W-:Y:S01]  /*2120*/  UIADD3 UR28, UP1, UPT, UR8, 0x1000080, URZ ;  /* 0x01000080081c7890 */ /* 0x000fe2000ff3e0ff */
[----:B------:R-:W-:Y:S01]  /*2130*/  UMOV UR4, URZ ;  /* 0x000000ff00047c82 */ /* 0x000fe20008000000 */
[----:B------:R-:W-:Y:S01]  /*2140*/  UMOV UR5, URZ ;  /* 0x000000ff00057c82 */ /* 0x000fe20008000000 */
[----:B------:R-:W-:-:S02]  /*2150*/  ULOP3.LUT UR8, UR8, 0x1000000, URZ, 0xfc, !UPT ;  /* 0x0100000008087892 */ /* 0x000fc4000f8efcff */
[----:B------:R-:W-:Y:S02]  /*2160*/  UIADD3.X UR27, UPT, UPT, UR4, -0x7fffbfe0, URZ, UP0, !UPT ;  /* 0x80004020041b7890 */ /* 0x000fe400087fe4ff */
[----:B------:R-:W-:Y:S01]  /*2170*/  UIADD3.X UR29, UPT, UPT, UR5, 0x40004040, URZ, UP1, !UPT ;  /* 0x40004040051d7890 */ /* 0x000fe20008ffe4ff */
[----:B------:R-:W-:Y:S01]  /*2180*/  UMOV UR30, 0x0 ;  /* 0x00000000001e7882 */ /* 0x000fe20000000000 */
[----:B------:R-:W-:Y:S01]  /*2190*/  UMOV UR31, 0x8410010 ;  /* 0x08410010001f7882 */ /* 0x000fe20000000000 */
[----:B------:R-:W-:Y:S01]  /*21a0*/  UMOV UR7, 0x80004020 ;  /* 0x8000402000077882 */ /* 0x000fe20000000000 */
[----:B------:R-:W-:Y:S01]  /*21b0*/  UMOV UR9, 0x40004040 ;  /* 0x4000404000097882 */ /* 0x000fe20000000000 */
[----:B------:R-:W-:Y:S01]  /*21c0*/  UMOV UR4, 0x0 ;  /* 0x0000000000047882 */ /* 0x000fe20000000000 */
[----:B------:R-:W-:Y:S01]  /*21d0*/  UMOV UR5, 0x8410010 ;  /* 0x0841001000057882 */ /* 0x000fe20000000000 */
[----:B------:R3:W-:Y:S02]  /*21e0*/  UTCHMMA gdesc[UR6], gdesc[UR8], tmem[UR24], tmem[UR30], idesc[UR31], UPT ;  /* 0x00ff1e08060075ea */ /* 0x0007e4000b800018 */
[----:B------:R3:W-:Y:S01]  /*21f0*/  UTCHMMA gdesc[UR26], gdesc[UR28], tmem[UR24], tmem[UR4], idesc[UR5], UPT ;  /* 0x00ff041c1a0075ea */ /* 0x0007e2000b800018 */
[----:B------:R-:W-:-:S02]  /*2200*/  NOP ;  /* 0x0000000000007918 */ /* 0x000fc40000000000 */
.L_x_64:
[----:B------:R-:W-:Y:S01]  /*2210*/  ELECT P0, URZ, PT ;  /* 0x0000000000ff782f */ /* 0x000fe20003800000 */
[----:B---3--:R-:W-:-:S03]  /*2220*/  UIADD3 UR4, UPT, UPT, UR18, 0x18020, URZ ;  /* 0x0001802012047890 */ /* 0x008fc6000fffe0ff */
[----:B------:R-:W-:Y:S01]  /*2230*/  ISETP.LT.U32.AND P0, PT, R10, 0x20, P0 ;  /* 0x000000200a00780c */ /* 0x000fe20000701070 */
[----:B------:R-:W-:-:S12]  /*2240*/  UMOV UR5, URZ ;  /* 0x000000ff00057c82 */ /* 0x000fd80008000000 */
[----:B------:R-:W-:Y:S01]  /*2250*/  VOTEU.ANY UP0, P0 ;  /* 0x0000000000ff7886 */ /* 0x000fe20000000100 */
[----:B------:R-:W-:-:S04]  /*2260*/  VOTEU.ANY UP1, P0 ;  /* 0x0000000000ff7886 */ /* 0x000fc80000020100 */
[----:B------:R-:W-:Y:S02]  /*2270*/  @UP0 UMOV UR4, UR4 ;  /* 0x0000000400040c82 */ /* 0x000fe40008000000 */
[----:B------:R3:W-:Y:S01]  /*2280*/  @UP1 UTCBAR [UR4], URZ ;  /* 0x000000ff040013e9 */ /* 0x0007e200080000ff */
[----:B------:R-:W-:Y:S06]  /*2290*/  BAR.SYNC.DEFER_BLOCKING 0x0 ;  /* 0x0000000000007b1d */ /* 0x000fec0000010000 */
[----:B------:R-:W5:Y:S02]  /*22a0*/  SYNCS.PHASECHK.TRANS64.TRYWAIT P0, [UR18+0x18020], R3 ;  /* 0x01802003ff0075a7 */ /* 0x000f640008001112 */
[----:B---3-5:R-:W-:Y:S05]  /*22b0*/  @!P0 BRA `(.L_x_65) ;  /* 0x0000001000488947 */ /* 0x028fea0003800000 */
.L_x_81:
[----:B------:R-:W-:Y:S02]  /*22c0*/  UIADD3 UR17, UPT, UPT, UR17, 0x1, URZ ;  /* 0x0000000111117890 */ /* 0x000fe4000fffe0ff */
[----:B------:R-:W-:Y:S02]  /*22d0*/  UIADD3 UR10, UPT, UPT, UR10, 0x20, URZ ;  /* 0x000000200a0a7890 */ /* 0x000fe4000fffe0ff */
[----:B------:R-:W-:-:S04]  /*22e0*/  UISETP.NE.U32.AND UP0, UPT, UR17, 0x4, UPT ;  /* 0x000000041100788c */ /* 0x000fc8000bf05070 */
[----:B------:R-:W-:Y:S02]  /*22f0*/  USEL UR17, UR17, URZ, UP0 ;  /* 0x000000ff11117287 */ /* 0x000fe40008000000 */
[----:B------:R-:W-:Y:S02]  /*2300*/  USEL UR4, URZ, 0x1, UP0 ;  /* 0x00000001ff047887 */ /* 0x000fe40008000000 */
[----:B--2---:R-:W-:-:S04]  /*2310*/  UISETP.GE.AND UP0, UPT, UR10, UR19, UPT ;  /* 0x000000130a00728c */ /* 0x004fc8000bf06270 */
[----:B------:R-:W-:-:S05]  /*2320*/  LOP3.LUT R2, R2, UR4, RZ, 0x3c, !PT ;  /* 0x0000000402027c12 */ /* 0x000fca000f8e3cff */
[----:B------:R-:W-:Y:S05]  /*2330*/  BRA.U !UP0, `(.L_x_66) ;  /* 0xfffffff908f47547 */ /* 0x000fea000b83ffff */
.L_x_59:
[----:B---3-5:R-:W-:Y:S06]  /*2340*/  BAR.SYNC.DEFER_BLOCKING 0x0 ;  /* 0x0000000000007b1d */ /* 0x028fec0000010000 */
[----:B------:R-:W-:Y:S04]  /*2350*/  BSSY.RECONVERGENT B4, `(.L_x_67) ;  /* 0x0000004000047945 */ /* 0x000fe80003800200 */
[----:B------:R-:W-:Y:S05]  /*2360*/  @P2 BRA `(.L_x_68) ;  /* 0x0000000000082947 */ /* 0x000fea0003800000 */
[----:B------:R-:W2:Y:S02]  /*2370*/  SYNCS.CCTL.IV [UR12+0x18000] ;  /* 0x01800000ff0079b1 */ /* 0x000ea4000800000c */
[----:B--2---:R-:W2:Y:S02]  /*2380*/  SYNCS.CCTL.IV [UR12+0x18020] ;  /* 0x01802000ff0079b1 */ /* 0x004ea4000800000c */
.L_x_68:
[----:B------:R-:W-:Y:S05]  /*2390*/  BSYNC.RECONVERGENT B4 ;  /* 0x0000000000047941 */ /* 0x000fea0003800200 */
.L_x_67:
[----:B--2---:R-:W-:Y:S06]  /*23a0*/  BAR.SYNC.DEFER_BLOCKING 0x0 ;  /* 0x0000000000007b1d */ /* 0x004fec0000010000 */
[----:B------:R-:W-:Y:S04]  /*23b0*/  BSSY.RECONVERGENT B4, `(.L_x_69) ;  /* 0x0000004000047945 */ /* 0x000fe80003800200 */
[----:B------:R-:W-:Y:S05]  /*23c0*/  @P2 BRA `(.L_x_70) ;  /* 0x0000000000082947 */ /* 0x000fea0003800000 */
[----:B------:R-:W2:Y:S02]  /*23d0*/  SYNCS.CCTL.IV [UR12+0x18008] ;  /* 0x01800800ff0079b1 */ /* 0x000ea4000800000c */
[----:B--2---:R-:W2:Y:S02]  /*23e0*/  SYNCS.CCTL.IV [UR12+0x18028] ;  /* 0x01802800ff0079b1 */ /* 0x004ea4000800000c */
.L_x_70:
[----:B------:R-:W-:Y:S05]  /*23f0*/  BSYNC.RECONVERGENT B4 ;  /* 0x0000000000047941 */ /* 0x000fea0003800200 */
.L_x_69:
[----:B--2---:R-:W-:Y:S06]  /*2400*/  BAR.SYNC.DEFER_BLOCKING 0x0 ;  /* 0x0000000000007b1d */ /* 0x004fec0000010000 */
[----:B------:R-:W-:Y:S04]  /*2410*/  BSSY.RECONVERGENT B4, `(.L_x_71) ;  /* 0x0000004000047945 */ /* 0x000fe80003800200 */
[----:B------:R-:W-:Y:S05]  /*2420*/  @P2 BRA `(.L_x_72) ;  /* 0x0000000000082947 */ /* 0x000fea0003800000 */
[----:B------:R-:W2:Y:S02]  /*2430*/  SYNCS.CCTL.IV [UR12+0x18010] ;  /* 0x01801000ff0079b1 */ /* 0x000ea4000800000c */
[----:B--2---:R-:W2:Y:S02]  /*2440*/  SYNCS.CCTL.IV [UR12+0x18030] ;  /* 0x01803000ff0079b1 */ /* 0x004ea4000800000c */
.L_x_72:
[----:B------:R-:W-:Y:S05]  /*2450*/  BSYNC.RECONVERGENT B4 ;  /* 0x0000000000047941 */ /* 0x000fea0003800200 */
.L_x_71:
[----:B--2---:R-:W-:Y:S06]  /*2460*/  BAR.SYNC.DEFER_BLOCKING 0x0 ;  /* 0x0000000000007b1d */ /* 0x004fec0000010000 */
[----:B------:R-:W-:Y:S04]  /*2470*/  BSSY.RECONVERGENT B4, `(.L_x_73) ;  /* 0x0000004000047945 */ /* 0x000fe80003800200 */
[----:B------:R-:W-:Y:S05]  /*2480*/  @P2 BRA `(.L_x_74) ;  /* 0x0000000000082947 */ /* 0x000fea0003800000 */
[----:B------:R-:W2:Y:S02]  /*2490*/  SYNCS.CCTL.IV [UR12+0x18018] ;  /* 0x01801800ff0079b1 */ /* 0x000ea4000800000c */
[----:B--2---:R-:W2:Y:S02]  /*24a0*/  SYNCS.CCTL.IV [UR12+0x18038] ;  /* 0x01803800ff0079b1 */ /* 0x004ea4000800000c */
.L_x_74:
[----:B------:R-:W-:Y:S05]  /*24b0*/  BSYNC.RECONVERGENT B4 ;  /* 0x0000000000047941 */ /* 0x000fea0003800200 */
.L_x_73:
[----:B------:R-:W-:Y:S01]  /*24c0*/  ULOP3.LUT UR13, UR13, 0x3, URZ, 0xc0, !UPT ;  /* 0x000000030d0d7892 */ /* 0x000fe2000f8ec0ff */
[C---:B------:R-:W-:Y:S01]  /*24d0*/  IMAD.SHL.U32 R2, R0.reuse, 0x80, RZ ;  /* 0x0000008000027824 */ /* 0x040fe200078e00ff */
[----:B------:R-:W-:Y:S01]  /*24e0*/  UMOV UR6, UR11 ;  /* 0x0000000b00067c82 */ /* 0x000fe20008000000 */
[----:B------:R-:W-:Y:S01]  /*24f0*/  IMAD.SHL.U32 R3, R0, 0x10, RZ ;  /* 0x0000001000037824 */ /* 0x000fe200078e00ff */
[----:B------:R-:W-:Y:S02]  /*2500*/  ULEA UR4, UR13, UR24, 0x15 ;  /* 0x000000180d047291 */ /* 0x000fe4000f8ea8ff */
[----:B------:R-:W-:Y:S01]  /*2510*/  LOP3.LUT R0, R2, 0x3f80, RZ, 0xc0, !PT ;  /* 0x00003f8002007812 */ /* 0x000fe200078ec0ff */
[----:B------:R-:W-:Y:S01]  /*2520*/  ULEA UR5, UR13, UR16, 0x6 ;  /* 0x000000100d057291 */ /* 0x000fe2000f8e30ff */
[----:B------:R-:W-:Y:S02]  /*2530*/  ELECT P0, URZ, PT ;  /* 0x0000000000ff782f */ /* 0x000fe40003800000 */
[----:B------:R-:W-:-:S03]  /*2540*/  LOP3.LUT R0, R0, 0x70, R3, 0xf8, !PT ;  /* 0x0000007000007812 */ /* 0x000fc600078ef803 */
[----:B------:R-:W3:Y:S01]  /*2550*/  LDTM.x64 R96, tmem[UR4] ;  /* 0x00000004006079ee */ /* 0x000ee20008340000 */
[C---:B------:R-:W-:Y:S02]  /*2560*/  LOP3.LUT R2, R0.reuse, 0x10, RZ, 0x3c, !PT ;  /* 0x0000001000027812 */ /* 0x040fe400078e3cff */
[----:B------:R-:W-:Y:S02]  /*2570*/  LOP3.LUT R3, R0, 0x20, RZ, 0x3c, !PT ;  /* 0x0000002000037812 */ /* 0x000fe400078e3cff */
[----:B---3--:R-:W-:Y:S02]  /*2580*/  F2FP.F16.F32.PACK_AB R160, R97, R96 ;  /* 0x0000006061a0723e */ /* 0x008fe400000000ff */
[----:B------:R-:W-:Y:S02]  /*2590*/  F2FP.F16.F32.PACK_AB R161, R99, R98 ;  /* 0x0000006263a1723e */ /* 0x000fe400000000ff */
[----:B------:R-:W-:Y:S02]  /*25a0*/  F2FP.F16.F32.PACK_AB R162, R101, R100 ;  /* 0x0000006465a2723e */ /* 0x000fe400000000ff */
[----:B------:R-:W-:-:S02]  /*25b0*/  F2FP.F16.F32.PACK_AB R163, R103, R102 ;  /* 0x0000006667a3723e */ /* 0x000fc400000000ff */
[----:B------:R-:W-:Y:S02]  /*25c0*/  F2FP.F16.F32.PACK_AB R164, R105, R104 ;  /* 0x0000006869a4723e */ /* 0x000fe400000000ff */
[----:B------:R-:W-:Y:S02]  /*25d0*/  F2FP.F16.F32.PACK_AB R165, R107, R106 ;  /* 0x0000006a6ba5723e */ /* 0x000fe400000000ff */
[----:B------:R-:W-:Y:S02]  /*25e0*/  F2FP.F16.F32.PACK_AB R166, R109, R108 ;  /* 0x0000006c6da6723e */ /* 0x000fe400000000ff */
[----:B------:R-:W-:Y:S02]  /*25f0*/  F2FP.F16.F32.PACK_AB R167, R111, R110 ;  /* 0x0000006e6fa7723e */ /* 0x000fe400000000ff */
[----:B------:R-:W3:Y:S01]  /*2600*/  LDTM.x64 R48, tmem[UR4+0x40] ;  /* 0x00004004003079ee */ /* 0x000ee20008340000 */
[----:B------:R-:W-:Y:S02]  /*2610*/  F2FP.F16.F32.PACK_AB R112, R113, R112 ;  /* 0x000000707170723e */ /* 0x000fe400000000ff */
[----:B------:R-:W-:-:S02]  /*2620*/  F2FP.F16.F32.PACK_AB R120, R121, R120 ;  /* 0x000000787978723e */ /* 0x000fc400000000ff */
[----:B------:R-:W-:Y:S02]  /*2630*/  F2FP.F16.F32.PACK_AB R128, R129, R128 ;  /* 0x000000808180723e */ /* 0x000fe400000000ff */
[----:B------:R-:W-:Y:S02]  /*2640*/  F2FP.F16.F32.PACK_AB R113, R115, R114 ;  /* 0x000000727371723e */ /* 0x000fe400000000ff */
[----:B------:R-:W-:Y:S02]  /*2650*/  F2FP.F16.F32.PACK_AB R121, R123, R122 ;  /* 0x0000007a7b79723e */ /* 0x000fe400000000ff */
[----:B------:R-:W-:Y:S02]  /*2660*/  F2FP.F16.F32.PACK_AB R129, R131, R130 ;  /* 0x000000828381723e */ /* 0x000fe400000000ff */
[----:B------:R-:W-:Y:S02]  /*2670*/  F2FP.F16.F32.PACK_AB R114, R117, R116 ;  /* 0x000000747572723e */ /* 0x000fe400000000ff */
[----:B------:R-:W-:-:S02]  /*2680*/  F2FP.F16.F32.PACK_AB R115, R119, R118 ;  /* 0x000000767773723e */ /* 0x000fc400000000ff */
[----:B------:R-:W-:Y:S02]  /*2690*/  F2FP.F16.F32.PACK_AB R122, R125, R124 ;  /* 0x0000007c7d7a723e */ /* 0x000fe400000000ff */
[----:B------:R-:W-:Y:S02]  /*26a0*/  F2FP.F16.F32.PACK_AB R123, R127, R126 ;  /* 0x0000007e7f7b723e */ /* 0x000fe400000000ff */
[----:B------:R-:W-:Y:S02]  /*26b0*/  F2FP.F16.F32.PACK_AB R130, R133, R132 ;  /* 0x000000848582723e */ /* 0x000fe400000000ff */
[----:B------:R-:W-:Y:S02]  /*26c0*/  F2FP.F16.F32.PACK_AB R136, R137, R136 ;  /* 0x000000888988723e */ /* 0x000fe400000000ff */
[----:B---3--:R-:W-:Y:S02]  /*26d0*/  F2FP.F16.F32.PACK_AB R116, R49, R48 ;  /* 0x000000303174723e */ /* 0x008fe400000000ff */
        /* <DEDUP_REMOVED lines=9> */
[----:B----4-:R-:W3:Y:S01]  /*2770*/  LDTM.x64 R4, tmem[UR4+0x80] ;  /* 0x00008004000479ee */ /* 0x010ee20008340000 */
        /* <DEDUP_REMOVED lines=63> */
[----:B------:R-:W-:Y:S01]  /*2b70*/  NOP ;  /* 0x0000000000007918 */ /* 0x000fe20000000000 */
[----:B--2---:R-:W-:Y:S01]  /*2b80*/  STS.128 [R0+UR12], R160 ;  /* 0x000000a000007988 */ /* 0x004fe20008000c0c */
[----:B------:R-:W-:Y:S01]  /*2b90*/  F2FP.F16.F32.PACK_AB R152, R153, R152 ;  /* 0x000000989998723e */ /* 0x000fe200000000ff */
[----:B------:R-:W-:Y:S01]  /*2ba0*/  ULEA UR4, UR13, UR12, 0xe ;  /* 0x0000000c0d047291 */ /* 0x000fe2000f8e70ff */
[----:B------:R-:W-:Y:S01]  /*2bb0*/  F2FP.F16.F32.PACK_AB R153, R155, R154 ;  /* 0x0000009a9b99723e */ /* 0x000fe200000000ff */
[----:B------:R-:W-:Y:S01]  /*2bc0*/  STS.128 [R0+UR12+0x4000], R116 ;  /* 0x0040007400007988 */ /* 0x000fe20008000c0c */
[----:B------:R-:W-:-:S02]  /*2bd0*/  F2FP.F16.F32.PACK_AB R154, R157, R156 ;  /* 0x0000009c9d9a723e */ /* 0x000fc400000000ff */
[----:B------:R-:W-:Y:S01]  /*2be0*/  F2FP.F16.F32.PACK_AB R155, R159, R158 ;  /* 0x0000009e9f9b723e */ /* 0x000fe200000000ff */
[----:B------:R-:W-:Y:S01]  /*2bf0*/  STS.128 [R0+UR12+0x8000], R68 ;  /* 0x0080004400007988 */ /* 0x000fe20008000c0c */
[----:B---3--:R-:W-:Y:S02]  /*2c00*/  F2FP.F16.F32.PACK_AB R4, R5, R4 ;  /* 0x000000040504723e */ /* 0x008fe400000000ff */
[----:B------:R-:W-:Y:S02]  /*2c10*/  F2FP.F16.F32.PACK_AB R5, R7, R6 ;  /* 0x000000060705723e */ /* 0x000fe400000000ff */
[----:B------:R-:W-:Y:S02]  /*2c20*/  F2FP.F16.F32.PACK_AB R12, R13, R12 ;  /* 0x0000000c0d0c723e */ /* 0x000fe400000000ff */
[----:B------:R-:W-:Y:S02]  /*2c30*/  F2FP.F16.F32.PACK_AB R6, R9, R8 ;  /* 0x000000080906723e */ /* 0x000fe400000000ff */
[----:B------:R-:W-:-:S02]  /*2c40*/  F2FP.F16.F32.PACK_AB R7, R11, R10 ;  /* 0x0000000a0b07723e */ /* 0x000fc400000000ff */
[----:B------:R-:W-:Y:S02]  /*2c50*/  F2FP.F16.F32.PACK_AB R13, R15, R14 ;  /* 0x0000000e0f0d723e */ /* 0x000fe400000000ff */
[----:B------:R-:W-:Y:S01]  /*2c60*/  F2FP.F16.F32.PACK_AB R20, R21, R20 ;  /* 0x000000141514723e */ /* 0x000fe200000000ff */
[----:B------:R2:W-:Y:S01]  /*2c70*/  STS.128 [R0+UR12+0xc000], R4 ;  /* 0x00c0000400007988 */ /* 0x0005e20008000c0c */
[----:B------:R-:W-:Y:S02]  /*2c80*/  F2FP.F16.F32.PACK_AB R14, R17, R16 ;  /* 0x00000010110e723e */ /* 0x000fe400000000ff */
[----:B------:R-:W-:Y:S01]  /*2c90*/  F2FP.F16.F32.PACK_AB R15, R19, R18 ;  /* 0x00000012130f723e */ /* 0x000fe200000000ff */
[----:B------:R-:W-:Y:S01]  /*2ca0*/  STS.128 [R2+UR12], R164 ;  /* 0x000000a402007988 */ /* 0x000fe20008000c0c */
[----:B------:R-:W-:Y:S02]  /*2cb0*/  F2FP.F16.F32.PACK_AB R21, R23, R22 ;  /* 0x000000161715723e */ /* 0x000fe400000000ff */
[----:B------:R-:W-:Y:S01]  /*2cc0*/  F2FP.F16.F32.PACK_AB R22, R25, R24 ;  /* 0x000000181916723e */ /* 0x000fe200000000ff */
[----:B------:R-:W-:Y:S01]  /*2cd0*/  STS.128 [R2+UR12+0x4000], R124 ;  /* 0x0040007c02007988 */ /* 0x000fe20008000c0c */
[----:B------:R-:W-:-:S02]  /*2ce0*/  F2FP.F16.F32.PACK_AB R23, R27, R26 ;  /* 0x0000001a1b17723e */ /* 0x000fc400000000ff */
[----:B------:R-:W-:Y:S01]  /*2cf0*/  F2FP.F16.F32.PACK_AB R28, R29, R28 ;  /* 0x0000001c1d1c723e */ /* 0x000fe200000000ff */
[----:B------:R-:W-:Y:S01]  /*2d00*/  STS.128 [R2+UR12+0x8000], R76 ;  /* 0x0080004c02007988 */ /* 0x000fe20008000c0c */
[----:B------:R-:W-:Y:S02]  /*2d10*/  F2FP.F16.F32.PACK_AB R29, R31, R30 ;  /* 0x0000001e1f1d723e */ /* 0x000fe400000000ff */
[----:B------:R-:W-:Y:S01]  /*2d20*/  F2FP.F16.F32.PACK_AB R36, R37, R36 ;  /* 0x000000242524723e */ /* 0x000fe200000000ff */
[----:B------:R3:W-:Y:S01]  /*2d30*/  STS.128 [R2+UR12+0xc000], R12 ;  /* 0x00c0000c02007988 */ /* 0x0007e20008000c0c */
[----:B------:R-:W-:Y:S02]  /*2d40*/  F2FP.F16.F32.PACK_AB R30, R33, R32 ;  /* 0x00000020211e723e */ /* 0x000fe400000000ff */
[----:B------:R-:W-:Y:S01]  /*2d50*/  F2FP.F16.F32.PACK_AB R31, R35, R34 ;  /* 0x00000022231f723e */ /* 0x000fe200000000ff */
[----:B------:R-:W-:Y:S01]  /*2d60*/  STS.128 [R3+UR12], R112 ;  /* 0x0000007003007988 */ /* 0x000fe20008000c0c */
[----:B------:R-:W-:-:S02]  /*2d70*/  F2FP.F16.F32.PACK_AB R37, R39, R38 ;  /* 0x000000262725723e */ /* 0x000fc400000000ff */
[----:B------:R-:W-:Y:S01]  /*2d80*/  F2FP.F16.F32.PACK_AB R44, R45, R44 ;  /* 0x0000002c2d2c723e */ /* 0x000fe200000000ff */
[----:B------:R-:W-:Y:S01]  /*2d90*/  STS.128 [R3+UR12+0x4000], R132 ;  /* 0x0040008403007988 */ /* 0x000fe20008000c0c */
[----:B------:R-:W-:Y:S02]  /*2da0*/  LOP3.LUT R8, R0, 0x30, RZ, 0x3c, !PT ;  /* 0x0000003000087812 */ /* 0x000fe400078e3cff */
[----:B------:R-:W-:Y:S01]  /*2db0*/  F2FP.F16.F32.PACK_AB R38, R41, R40 ;  /* 0x000000282926723e */ /* 0x000fe200000000ff */
[----:B------:R-:W-:Y:S01]  /*2dc0*/  STS.128 [R3+UR12+0x8000], R84 ;  /* 0x0080005403007988 */ /* 0x000fe20008000c0c */
[----:B------:R-:W-:Y:S02]  /*2dd0*/  F2FP.F16.F32.PACK_AB R39, R43, R42 ;  /* 0x0000002a2b27723e */ /* 0x000fe400000000ff */
[----:B------:R-:W-:Y:S01]  /*2de0*/  F2FP.F16.F32.PACK_AB R45, R47, R46 ;  /* 0x0000002e2f2d723e */ /* 0x000fe200000000ff */
[----:B------:R4:W-:Y:S01]  /*2df0*/  STS.128 [R3+UR12+0xc000], R20 ;  /* 0x00c0001403007988 */ /* 0x0009e20008000c0c */
[----:B------:R-:W-:-:S02]  /*2e00*/  F2FP.F16.F32.PACK_AB R52, R53, R52 ;  /* 0x000000343534723e */ /* 0x000fc400000000ff */
[C---:B--2---:R-:W-:Y:S01]  /*2e10*/  LOP3.LUT R4, R0.reuse, 0x40, RZ, 0x3c, !PT ;  /* 0x0000004000047812 */ /* 0x044fe200078e3cff */
[----:B------:R2:W-:Y:S01]  /*2e20*/  STS.128 [R8+UR12], R120 ;  /* 0x0000007808007988 */ /* 0x0005e20008000c0c */
[----:B------:R-:W-:Y:S02]  /*2e30*/  F2FP.F16.F32.PACK_AB R46, R49, R48 ;  /* 0x00000030312e723e */ /* 0x000fe400000000ff */
[----:B------:R-:W-:Y:S01]  /*2e40*/  F2FP.F16.F32.PACK_AB R47, R51, R50 ;  /* 0x00000032332f723e */ /* 0x000fe200000000ff */
[----:B------:R2:W-:Y:S01]  /*2e50*/  STS.128 [R8+UR12+0x4000], R72 ;  /* 0x0040004808007988 */ /* 0x0005e20008000c0c */
[----:B------:R-:W-:Y:S02]  /*2e60*/  F2FP.F16.F32.PACK_AB R53, R55, R54 ;  /* 0x000000363735723e */ /* 0x000fe400000000ff */
[----:B------:R-:W-:Y:S01]  /*2e70*/  F2FP.F16.F32.PACK_AB R60, R61, R60 ;  /* 0x0000003c3d3c723e */ /* 0x000fe200000000ff */
[----:B------:R2:W-:Y:S01]  /*2e80*/  STS.128 [R8+UR12+0x8000], R92 ;  /* 0x0080005c08007988 */ /* 0x0005e20008000c0c */
[----:B---3--:R-:W-:-:S02]  /*2e90*/  LOP3.LUT R2, R0, 0x50, RZ, 0x3c, !PT ;  /* 0x0000005000027812 */ /* 0x008fc400078e3cff */
[----:B------:R-:W-:Y:S01]  /*2ea0*/  F2FP.F16.F32.PACK_AB R54, R57, R56 ;  /* 0x000000383936723e */ /* 0x000fe200000000ff */
[----:B------:R2:W-:Y:S01]  /*2eb0*/  STS.128 [R8+UR12+0xc000], R28 ;  /* 0x00c0001c08007988 */ /* 0x0005e20008000c0c */
[----:B------:R-:W-:Y:S02]  /*2ec0*/  F2FP.F16.F32.PACK_AB R55, R59, R58 ;  /* 0x0000003a3b37723e */ /* 0x000fe400000000ff */
[----:B------:R-:W-:Y:S01]  /*2ed0*/  F2FP.F16.F32.PACK_AB R61, R63, R62 ;  /* 0x0000003e3f3d723e */ /* 0x000fe200000000ff */
[----:B------:R2:W-:Y:S01]  /*2ee0*/  STS.128 [R4+UR12], R128 ;  /* 0x0000008004007988 */ /* 0x0005e20008000c0c */
[----:B----4-:R-:W-:Y:S02]  /*2ef0*/  LOP3.LUT R3, R0, 0x60, RZ, 0x3c, !PT ;  /* 0x0000006000037812 */ /* 0x010fe400078e3cff */
[----:B------:R-:W-:Y:S01]  /*2f00*/  F2FP.F16.F32.PACK_AB R62, R65, R64 ;  /* 0x00000040413e723e */ /* 0x000fe200000000ff */
[----:B------:R2:W-:Y:S01]  /*2f10*/  STS.128 [R4+UR12+0x4000], R80 ;  /* 0x0040005004007988 */ /* 0x0005e20008000c0c */
[----:B------:R-:W-:-:S02]  /*2f20*/  F2FP.F16.F32.PACK_AB R63, R67, R66 ;  /* 0x00000042433f723e */ /* 0x000fc400000000ff */
[----:B------:R-:W-:Y:S01]  /*2f30*/  LOP3.LUT R0, R0, 0x70, RZ, 0x3c, !PT ;  /* 0x0000007000007812 */ /* 0x000fe200078e3cff */
[----:B------:R2:W-:Y:S04]  /*2f40*/  STS.128 [R4+UR12+0x8000], R100 ;  /* 0x0080006404007988 */ /* 0x0005e80008000c0c */
[----:B------:R2:W-:Y:S04]  /*2f50*/  STS.128 [R4+UR12+0xc000], R36 ;  /* 0x00c0002404007988 */ /* 0x0005e80008000c0c */
[----:B------:R2:W-:Y:S04]  /*2f60*/  STS.128 [R2+UR12], R136 ;  /* 0x0000008802007988 */ /* 0x0005e80008000c0c */
[----:B------:R2:W-:Y:S04]  /*2f70*/  STS.128 [R2+UR12+0x4000], R88 ;  /* 0x0040005802007988 */ /* 0x0005e80008000c0c */
        /* <DEDUP_REMOVED lines=9> */
[----:B------:R2:W-:Y:S01]  /*3010*/  STS.128 [R0+UR12+0xc000], R60 ;  /* 0x00c0003c00007988 */ /* 0x0005e20008000c0c */
[----:B------:R3:W-:Y:S06]  /*3020*/  MEMBAR.ALL.CTA ;  /* 0x0000000000007992 */ /* 0x0007ec0000008000 */
[----:B---3--:R-:W3:Y:S02]  /*3030*/  FENCE.VIEW.ASYNC.S ;  /* 0x00000000000073c6 */ /* 0x008ee40000000000 */
[----:B---3--:R-:W-:Y:S06]  /*3040*/  BAR.SYNC.DEFER_BLOCKING 0x0 ;  /* 0x0000000000007b1d */ /* 0x008fec0000010000 */
[----:B------:R2:W-:Y:S01]  /*3050*/  UTMASTG.2D [UR4], [UR14] ;  /* 0x000000040e0073b5 */ /* 0x0005e20008008000 */
[----:B------:R0:W-:Y:S01]  /*3060*/  UTMACMDFLUSH ;  /* 0x00000000000079b7 */ /* 0x0001e20000000000 */
[----:B------:R-:W-:-:S04]  /*3070*/  DEPBAR.LE SB0, 0x0 ;  /* 0x000080000000791a */ /* 0x000fc80000000000 */
[----:B------:R-:W-:Y:S08]  /*3080*/  BAR.SYNC.DEFER_BLOCKING 0x0 ;  /* 0x0000000000007b1d */ /* 0x000ff00000010000 */
[----:B------:R-:W-:Y:S06]  /*3090*/  BAR.SYNC.DEFER_BLOCKING 0x0 ;  /* 0x0000000000007b1d */ /* 0x000fec0000010000 */
[----:B--2---:R-:W-:Y:S05]  /*30a0*/  @P1 BRA `(.L_x_75) ;  /* 0x0000000000a01947 */ /* 0x004fea0003800000 */
[----:B------:R-:W2:Y:S01]  /*30b0*/  S2UR UR5, SR_CgaCtaId ;  /* 0x00000000000579c3 */ /* 0x000ea20000008800 */
[----:B------:R-:W-:Y:S01]  /*30c0*/  NOP ;  /* 0x0000000000007918 */ /* 0x000fe20000000000 */
[----:B------:R-:W-:Y:S01]  /*30d0*/  UMOV UR4, 0x50 ;  /* 0x0000005000047882 */ /* 0x000fe20000000000 */
[----:B------:R-:W-:Y:S02]  /*30e0*/  IMAD.U32 R0, RZ, RZ, UR24 ;  /* 0x00000018ff007e24 */ /* 0x000fe4000f8e00ff */
[----:B------:R-:W-:Y:S02]  /*30f0*/  IMAD.MOV.U32 R3, RZ, RZ, 0xff ;  /* 0x000000ffff037424 */ /* 0x000fe400078e00ff */
[----:B------:R-:W-:Y:S01]  /*3100*/  IMAD.MOV.U32 R7, RZ, RZ, 0x1 ;  /* 0x00000001ff077424 */ /* 0x000fe200078e00ff */
[----:B------:R-:W-:-:S04]  /*3110*/  LOP3.LUT R0, R0, 0xffff, RZ, 0xc0, !PT ;  /* 0x0000ffff00007812 */ /* 0x000fc800078ec0ff */
[----:B------:R-:W-:-:S05]  /*3120*/  SHF.R.U32.HI R0, RZ, 0x5, R0 ;  /* 0x00000005ff007819 */ /* 0x000fca0000011600 */
[----:B------:R-:W-:Y:S01]  /*3130*/  VIADD R2, R0, 0x10 ;  /* 0x0000001000027836 */ /* 0x000fe20000000000 */
[----:B------:R-:W-:Y:S01]  /*3140*/  SHF.L.U32 R0, R3, R0, RZ ;  /* 0x0000000003007219 */ /* 0x000fe200000006ff */
[----:B--2---:R-:W-:-:S03]  /*3150*/  ULEA UR6, UR5, UR4, 0x18 ;  /* 0x0000000405067291 */ /* 0x004fc6000f8ec0ff */
[----:B------:R-:W-:-:S04]  /*3160*/  SHF.L.U32 R3, R7, R2, RZ ;  /* 0x0000000207037219 */ /* 0x000fc800000006ff */
[----:B------:R-:W-:Y:S02]  /*3170*/  LOP3.LUT R0, R3, R0, RZ, 0xfc, !PT ;  /* 0x0000000003007212 */ /* 0x000fe400078efcff */
[----:B------:R-:W2:Y:S02]  /*3180*/  LDS R5, [UR6] ;  /* 0x00000006ff057984 */ /* 0x000ea40008000800 */
[C---:B------:R-:W-:Y:S02]  /*3190*/  LOP3.LUT R2, R0.reuse, 0xffff, RZ, 0xc0, !PT ;  /* 0x0000ffff00027812 */ /* 0x040fe400078ec0ff */
[----:B--2---:R-:W-:-:S04]  /*31a0*/  LOP3.LUT R3, R0, 0xffff, R5, 0x80, !PT ;  /* 0x0000ffff00037812 */ /* 0x004fc800078e8005 */
[----:B------:R-:W-:-:S13]  /*31b0*/  ISETP.NE.AND P0, PT, R3, R2, PT ;  /* 0x000000020300720c */ /* 0x000fda0003f05270 */
[----:B------:R-:W-:Y:S05]  /*31c0*/  @P0 BRA `(.L_x_76) ;  /* 0x0000000000500947 */ /* 0x000fea0003800000 */
[----:B------:R-:W-:Y:S02]  /*31d0*/  SHF.R.U32.HI R5, RZ, 0x10, R5 ;  /* 0x00000010ff057819 */ /* 0x000fe40000011605 */
[----:B------:R-:W-:-:S04]  /*31e0*/  SHF.R.U32.HI R2, RZ, 0x10, R0 ;  /* 0x00000010ff027819 */ /* 0x000fc80000011600 */
[----:B------:R-:W-:-:S04]  /*31f0*/  LOP3.LUT R5, R5, R2, RZ, 0xc0, !PT ;  /* 0x0000000205057212 */ /* 0x000fc800078ec0ff */
[----:B------:R-:W-:-:S13]  /*3200*/  ISETP.NE.AND P0, PT, R5, R2, PT ;  /* 0x000000020500720c */ /* 0x000fda0003f05270 */
[----:B------:R-:W-:Y:S05]  /*3210*/  @P0 BRA `(.L_x_77) ;  /* 0x0000000000300947 */ /* 0x000fea0003800000 */
[----:B------:R-:W-:Y:S01]  /*3220*/  R2UR UR4, R0 ;  /* 0x00000000000472ca */ /* 0x000fe200000e0000 */
[----:B------:R-:W-:Y:S01]  /*3230*/  VOTEU.ANY UR5, UPT, PT ;  /* 0x0000000000057886 */ /* 0x000fe200038e0100 */
[----:B------:R-:W2:Y:S01]  /*3240*/  S2R R0, SR_LANEID ;  /* 0x0000000000007919 */ /* 0x000ea20000000000 */
[----:B------:R-:W-:-:S10]  /*3250*/  UFLO.U32 UR5, UR5 ;  /* 0x00000005000572bd */ /* 0x000fd400080e0000 */
[----:B------:R-:W-:-:S06]  /*3260*/  ULOP3.LUT UR4, URZ, UR4, URZ, 0x33, !UPT ;  /* 0x00000004ff047292 */ /* 0x000fcc000f8e33ff */
[----:B------:R-:W-:-:S04]  /*3270*/  IMAD.U32 R2, RZ, RZ, UR4 ;  /* 0x00000004ff027e24 */ /* 0x000fc8000f8e00ff */
[----:B------:R-:W3:Y:S02]  /*3280*/  REDUX UR7, R2 ;  /* 0x00000000020773c4 */ /* 0x000ee40000000000 */
[----:B------:R4:W-:Y:S01]  /*3290*/  UTCATOMSWS.AND URZ, UR4 ;  /* 0x0000000400ff79e3 */ /* 0x0009e20008000000 */
[----:B--2---:R-:W-:Y:S01]  /*32a0*/  ISETP.EQ.U32.AND P0, PT, R0, UR5, PT ;  /* 0x0000000500007c0c */ /* 0x004fe2000bf02070 */
[----:B---3--:R-:W-:-:S12]  /*32b0*/  IMAD.U32 R0, RZ, RZ, UR7 ;  /* 0x00000007ff007e24 */ /* 0x008fd8000f8e00ff */
[----:B------:R4:W-:Y:S01]  /*32c0*/  @P0 ATOMS.AND RZ, [UR6], R0 ;  /* 0x00000000ffff098c */ /* 0x0009e2000a800006 */
[----:B------:R-:W-:Y:S05]  /*32d0*/  BRA `(.L_x_75) ;  /* 0x0000000000147947 */ /* 0x000fea0003800000 */
.L_x_77:
[----:B------:R-:W-:-:S07]  /*32e0*/  MOV R2, 0x3300 ;  /* 0x0000330000027802 */ /* 0x000fce0000000f00 */
[----:B-1----:R-:W-:Y:S05]  /*32f0*/  CALL.REL.NOINC `($__internal_0_$__cuda_sm10x_tcgen05_guardrail_trap_col_being_dealloced_not_returned_by_alloc) ;  /* 0x0000000000447944 */ /* 0x002fea0003c00000 */
[----:B------:R-:W-:Y:S05]  /*3300*/  BRA `(.L_x_75) ;  /* 0x0000000000087947 */ /* 0x000fea0003800000 */
.L_x_76:
[----:B------:R-:W-:-:S07]  /*3310*/  MOV R2, 0x3330 ;  /* 0x0000333000027802 */ /* 0x000fce0000000f00 */
[----:B-1----:R-:W-:Y:S05]  /*3320*/  CALL.REL.NOINC `($__internal_2_$__cuda_sm10x_tcgen05_guardrail_trap_unallocated_columns_being_dealloced) ;  /* 0x0000000000507944 */ /* 0x002fea0003c00000 */
.L_x_75:
[----:B------:R-:W-:Y:S01]  /*3330*/  NOP ;  /* 0x0000000000007918 */ /* 0x000fe20000000000 */
[----:B----4-:R-:W-:Y:S05]  /*3340*/  EXIT ;  /* 0x000000000000794d */ /* 0x010fea0003800000 */
.L_x_60:
[----:B------:R-:W2:Y:S02]  /*3350*/  SYNCS.PHASECHK.TRANS64.TRYWAIT P0, [UR12+0x18000], RZ ;  /* 0x018000ffff0075a7 */ /* 0x000ea4000800110c */
[----:B--2---:R-:W-:Y:S05]  /*3360*/  @!P0 BRA `(.L_x_60) ;  /* 0xfffffffc00f88947 */ /* 0x004fea000383ffff */
[----:B------:R-:W-:Y:S05]  /*3370*/  BRA `(.L_x_78) ;  /* 0xffffffe800447947 */ /* 0x000fea000383ffff */
.L_x_62:
[----:B------:R-:W2:Y:S02]  /*3380*/  SYNCS.PHASECHK.TRANS64.TRYWAIT P3, [UR12+0x18020], RZ ;  /* 0x018020ffff0075a7 */ /* 0x000ea4000806110c */
[----:B--2---:R-:W-:Y:S05]  /*3390*/  @!P3 BRA `(.L_x_62) ;  /* 0xfffffffc00f8b947 */ /* 0x004fea000383ffff */
[----:B------:R-:W-:Y:S05]  /*33a0*/  BRA `(.L_x_79) ;  /* 0xffffffe800c47947 */ /* 0x000fea000383ffff */
.L_x_63:
[----:B------:R-:W3:Y:S02]  /*33b0*/  SYNCS.PHASECHK.TRANS64.TRYWAIT P0, [UR18+0x18000], R3 ;  /* 0x01800003ff0075a7 */ /* 0x000ee40008001112 */
[----:B---3--:R-:W-:Y:S05]  /*33c0*/  @!P0 BRA `(.L_x_63) ;  /* 0xfffffffc00f88947 */ /* 0x008fea000383ffff */
[----:B------:R-:W-:Y:S05]  /*33d0*/  BRA `(.L_x_80) ;  /* 0xffffffec00387947 */ /* 0x000fea000383ffff */
.L_x_65:
[----:B------:R-:W3:Y:S02]  /*33e0*/  SYNCS.PHASECHK.TRANS64.TRYWAIT P0, [UR18+0x18020], R3 ;  /* 0x01802003ff0075a7 */ /* 0x000ee40008001112 */
[----:B---3--:R-:W-:Y:S05]  /*33f0*/  @!P0 BRA `(.L_x_65) ;  /* 0xfffffffc00f88947 */ /* 0x008fea000383ffff */
[----:B------:R-:W-:Y:S05]  /*3400*/  BRA `(.L_x_81) ;  /* 0xffffffec00ac7947 */ /* 0x000fea000383ffff */
        .weak           $__internal_0_$__cuda_sm10x_tcgen05_guardrail_trap_col_being_dealloced_not_returned_by_alloc
        .type           $__internal_0_$__cuda_sm10x_tcgen05_guardrail_trap_col_being_dealloced_not_returned_by_alloc,@function
        .size           $__internal_0_$__cuda_sm10x_tcgen05_guardrail_trap_col_being_dealloced_not_returned_by_alloc,($__internal_1_$__cuda_sm10x_tcgen05_guardrail_trap_phase_invalid_during_alloc - $__internal_0_$__cuda_sm10x_tcgen05_guardrail_trap_col_being_dealloced_not_returned_by_alloc)
$__internal_0_$__cuda_sm10x_tcgen05_guardrail_trap_col_being_dealloced_not_returned_by_alloc:
[----:B------:R-:W-:Y:S05]  /*3410*/  BPT.TRAP 0x1 ;  /* 0x000000040000795c */ /* 0x000fea0000300000 */
[----:B------:R-:W-:-:S04]  /*3420*/  IMAD.MOV.U32 R3, RZ, RZ, 0x0 ;  /* 0x00000000ff037424 */ /* 0x000fc800078e00ff */
[----:B------:R-:W-:Y:S05]  /*3430*/  RET.REL.NODEC R2 `(gluon_tcgen05) ;  /* 0xffffffc802f07950 */ /* 0x000fea0003c3ffff */
        .weak           $__internal_1_$__cuda_sm10x_tcgen05_guardrail_trap_phase_invalid_during_alloc
        .type           $__internal_1_$__cuda_sm10x_tcgen05_guardrail_trap_phase_invalid_during_alloc,@function
        .size           $__internal_1_$__cuda_sm10x_tcgen05_guardrail_trap_phase_invalid_during_alloc,($__internal_2_$__cuda_sm10x_tcgen05_guardrail_trap_unallocated_columns_being_dealloced - $__internal_1_$__cuda_sm10x_tcgen05_guardrail_trap_phase_invalid_during_alloc)
$__internal_1_$__cuda_sm10x_tcgen05_guardrail_trap_phase_invalid_during_alloc:
[----:B------:R-:W-:Y:S05]  /*3440*/  BPT.TRAP 0x1 ;  /* 0x000000040000795c */ /* 0x000fea0000300000 */
[----:B------:R-:W-:-:S04]  /*3450*/  IMAD.MOV.U32 R3, RZ, RZ, 0x0 ;  /* 0x00000000ff037424 */ /* 0x000fc800078e00ff */
[----:B------:R-:W-:Y:S05]  /*3460*/  RET.REL.NODEC R2 `(gluon_tcgen05) ;  /* 0xffffffc802e47950 */ /* 0x000fea0003c3ffff */
        .weak           $__internal_2_$__cuda_sm10x_tcgen05_guardrail_trap_unallocated_columns_being_dealloced
        .type           $__internal_2_$__cuda_sm10x_tcgen05_guardrail_trap_unallocated_columns_being_dealloced,@function
        .size           $__internal_2_$__cuda_sm10x_tcgen05_guardrail_trap_unallocated_columns_being_dealloced,(.L_x_85 - $__internal_2_$__cuda_sm10x_tcgen05_guardrail_trap_unallocated_columns_being_dealloced)
$__internal_2_$__cuda_sm10x_tcgen05_guardrail_trap_unallocated_columns_being_dealloced:
[----:B------:R-:W-:Y:S05]  /*3470*/  BPT.TRAP 0x1 ;  /* 0x000000040000795c */ /* 0x000fea0000300000 */
[----:B------:R-:W-:-:S04]  /*3480*/  IMAD.MOV.U32 R3, RZ, RZ, 0x0 ;  /* 0x00000000ff037424 */ /* 0x000fc800078e00ff */
[----:B------:R-:W-:Y:S05]  /*3490*/  RET.REL.NODEC R2 `(gluon_tcgen05) ;  /* 0xffffffc802d87950 */ /* 0x000fea0003c3ffff */
.L_x_82:
[----:B------:R-:W-:-:S00]  /*34a0*/  BRA `(.L_x_82) ;  /* 0xfffffffc00fc7947 */ /* 0x000fc0000383ffff */
[----:B------:R-:W-:-:S00]  /*34b0*/  NOP ;  /* 0x0000000000007918 */ /* 0x000fc00000000000 */
        /* <DEDUP_REMOVED lines=12> */
.L_x_85:


//--------------------- .nv.shared.gluon_tcgen05  --------------------------
	.section	.nv.shared.gluon_tcgen05,"aw",@nobits
	.sectionflags	@""
	.align	16
	.zero		1024


//--------------------- .nv.shared.reserved.0     --------------------------
	.section	.nv.shared.reserved.0,"aw",@nobits
	.align	8
	.weak		__nv_reservedSMEM_offset_0_alias
	.size		__nv_reservedSMEM_offset_0_alias, 0, 64
	.other		__nv_reservedSMEM_offset_0_alias,@"STO_CUDA_RESERVED_SHARED STV_DEFAULT"
__nv_reservedSMEM_offset_0_alias:
	.zero		0
.nv.shared.reserved.0:
	.zero		64
	.weak		__nv_reservedSMEM_allocation_phase
	.type		__nv_reservedSMEM_allocation_phase,@object
	.size		__nv_reservedSMEM_allocation_phase,(.L_0 - __nv_reservedSMEM_allocation_phase)
__nv_reservedSMEM_allocation_phase:
	.zero		1
.L_0:
	.zero		7
	.weak		__nv_reservedSMEM_devtool_atexit_pc
	.type		__nv_reservedSMEM_devtool_atexit_pc,@object
	.size		__nv_reservedSMEM_devtool_atexit_pc,(__nv_reservedSMEM_allocation_mask - __nv_reservedSMEM_devtool_atexit_pc)
__nv_reservedSMEM_devtool_atexit_pc:
	.zero		8
	.weak		__nv_reservedSMEM_allocation_mask
	.type		__nv_reservedSMEM_allocation_mask,@object
	.size		__nv_reservedSMEM_allocation_mask,(.L_2 - __nv_reservedSMEM_allocation_mask)
__nv_reservedSMEM_allocation_mask:
	.zero		4
.L_2:


//--------------------- .nv.constant0.gluon_tcgen05 --------------------------
	.section	.nv.constant0.gluon_tcgen05,"a",@progbits
	.sectionflags	@""
	.align	4
.nv.constant0.gluon_tcgen05:
	.zero		976


//--------------------- SYMBOLS --------------------------

	.type		.nv.reservedSmem.offset0,@object
	.size		.nv.reservedSmem.offset0,0x4
	.type		.nv.reservedSmem.cap,@object
	.size		.nv.reservedSmem.cap,0x4
